	.target	sm_100a

	.elftype	@"ET_EXEC"


//--------------------- .note.nv.tkinfo           --------------------------
	.section	.note.nv.tkinfo,"",@"SHT_NOTE"
	.sectionflags	@"SHF_NOTE_NV_TKINFO"
	.tkinfo
        /*0018*/ 	.word	0x00000002
        /*0030*/ 	.string	""
        /*0030*/ 	.string	"ptxas"
        /*0030*/ 	.string	"Cuda compilation tools, release 13.0, V13.0.88"
        /*0030*/ 	.string	"Build cuda_13.0.r13.0/compiler.36424714_0"
        /*0030*/ 	.string	"-arch sm_100a -m 64 "



//--------------------- .note.nv.cuinfo           --------------------------
	.section	.note.nv.cuinfo,"",@"SHT_NOTE"
	.sectionflags	@"SHF_NOTE_NV_CUINFO"
        /*0018*/ 	.short	0x0002
        /*001a*/ 	.short	0x0064
        /*001c*/ 	.short	0x0082
	.zero		2


//--------------------- .nv.info                  --------------------------
	.section	.nv.info,"",@"SHT_CUDA_INFO"
	.align	4


	//----- nvinfo : EIATTR_REGCOUNT
	.align		4
        /*0000*/ 	.byte	0x04, 0x2f
        /*0002*/ 	.short	(.L_19 - .L_18)
	.align		4
.L_18:
        /*0004*/ 	.word	index@(_ZN7cutlass13device_kernelINS_4conv6kernel13ConvUniversalINS1_16ConvProblemShapeILNS1_8OperatorE2ELi2EEENS1_10collective14CollectiveConvINS1_47MainloopSm100TmaUmmaWarpSpecializedImplicitGemmILS5_2ELi12ELi2ELi1ELi2EN4cute5tupleIJNSA_1CILi2EEENSC_ILi1EEESE_EEEEENSB_IJNSC_ILi64EEENSB_IJSH_EEENSB_IJNSC_ILi32EEEEEEEEENS_10tfloat32_tESM_NSA_8TiledMMAINSA_8MMA_AtomIJNSA_17SM100_MMA_TF32_SSISM_SM_fLi64ELi64ELNSA_4UMMA5MajorE1ELSR_1ELNSQ_7ScaleInE0ELSS_0EEEEEENSA_6LayoutINSB_IJSE_SE_SE_EEENSB_IJNSC_ILi0EEESX_SX_EEEEENSB_IJNSA_10UnderscoreES10_S10_EEEEENS7_6detail27Sm100ImplicitGemmTileTraitsINSA_13SM90_TMA_LOADENSA_14ComposedLayoutINSA_7SwizzleILi2ELi5ELi2EEENSA_18smem_ptr_flag_bitsILi32EEENSV_INSB_IJSJ_NSC_ILi4EEEEEENSB_IJSE_SJ_EEEEEEEvEENS14_INSA_30SM90_TMA_LOAD_IM2COL_MULTICASTES1F_vEEEENS_8epilogue10collective18CollectiveEpilogueINS1K_23Sm100TmaWarpSpecializedILi3ELi2ELi16ELb1ELb0EEEJSL_NSB_IJNSV_ISH_SE_EENSV_ISJ_SE_EEEEESM_NSB_IJlNSB_IJSE_llEEESX_EEESM_S1T_NS1K_6fusion15FusionCallbacksIS1O_NS1U_17LinearCombinationISM_fSM_fLNS_15FloatRoundStyleE2EEESL_S1R_JEEENSA_5SM1004TMEM4LOAD26SM100_TMEM_LOAD_16dp128b8xES15_NS16_INS17_ILi3ELi4ELi3EEES1A_NSV_INSB_IJNSC_ILi8EEESJ_EEENSB_IJSJ_SE_EEEEEEENSA_17SM75_U32x4_LDSM_NENSA_14SM90_TMA_STOREES29_NSA_17SM90_U32x4_STSM_NENSA_39AutoVectorizingCopyWithAssumedAlignmentILi128EEEEEEvvEEEEvNT_6ParamsE)
        /*0008*/ 	.word	0x0000005f


	//----- nvinfo : EIATTR_FRAME_SIZE
	.align		4
.L_19:
        /*000c*/ 	.byte	0x04, 0x11
        /*000e*/ 	.short	(.L_21 - .L_20)
	.align		4
.L_20:
        /*0010*/ 	.word	index@($__internal_2_$__cuda_sm10x_tcgen05_guardrail_trap_unallocated_columns_being_dealloced)
        /*0014*/ 	.word	0x00000008


	//----- nvinfo : EIATTR_FRAME_SIZE
	.align		4
.L_21:
        /*0018*/ 	.byte	0x04, 0x11
        /*001a*/ 	.short	(.L_23 - .L_22)
	.align		4
.L_22:
        /*001c*/ 	.word	index@($__internal_1_$__cuda_sm10x_tcgen05_guardrail_trap_phase_invalid_during_alloc)
        /*0020*/ 	.word	0x00000008


	//----- nvinfo : EIATTR_FRAME_SIZE
	.align		4
.L_23:
        /*0024*/ 	.byte	0x04, 0x11
        /*0026*/ 	.short	(.L_25 - .L_24)
	.align		4
.L_24:
        /*0028*/ 	.word	index@($__internal_0_$__cuda_sm10x_tcgen05_guardrail_trap_col_being_dealloced_not_returned_by_alloc)
        /*002c*/ 	.word	0x00000008


	//----- nvinfo : EIATTR_FRAME_SIZE
	.align		4
.L_25:
        /*0030*/ 	.byte	0x04, 0x11
        /*0032*/ 	.short	(.L_27 - .L_26)
	.align		4
.L_26:
        /*0034*/ 	.word	index@(_ZN7cutlass13device_kernelINS_4conv6kernel13ConvUniversalINS1_16ConvProblemShapeILNS1_8OperatorE2ELi2EEENS1_10collective14CollectiveConvINS1_47MainloopSm100TmaUmmaWarpSpecializedImplicitGemmILS5_2ELi12ELi2ELi1ELi2EN4cute5tupleIJNSA_1CILi2EEENSC_ILi1EEESE_EEEEENSB_IJNSC_ILi64EEENSB_IJSH_EEENSB_IJNSC_ILi32EEEEEEEEENS_10tfloat32_tESM_NSA_8TiledMMAINSA_8MMA_AtomIJNSA_17SM100_MMA_TF32_SSISM_SM_fLi64ELi64ELNSA_4UMMA5MajorE1ELSR_1ELNSQ_7ScaleInE0ELSS_0EEEEEENSA_6LayoutINSB_IJSE_SE_SE_EEENSB_IJNSC_ILi0EEESX_SX_EEEEENSB_IJNSA_10UnderscoreES10_S10_EEEEENS7_6detail27Sm100ImplicitGemmTileTraitsINSA_13SM90_TMA_LOADENSA_14ComposedLayoutINSA_7SwizzleILi2ELi5ELi2EEENSA_18smem_ptr_flag_bitsILi32EEENSV_INSB_IJSJ_NSC_ILi4EEEEEENSB_IJSE_SJ_EEEEEEEvEENS14_INSA_30SM90_TMA_LOAD_IM2COL_MULTICASTES1F_vEEEENS_8epilogue10collective18CollectiveEpilogueINS1K_23Sm100TmaWarpSpecializedILi3ELi2ELi16ELb1ELb0EEEJSL_NSB_IJNSV_ISH_SE_EENSV_ISJ_SE_EEEEESM_NSB_IJlNSB_IJSE_llEEESX_EEESM_S1T_NS1K_6fusion15FusionCallbacksIS1O_NS1U_17LinearCombinationISM_fSM_fLNS_15FloatRoundStyleE2EEESL_S1R_JEEENSA_5SM1004TMEM4LOAD26SM100_TMEM_LOAD_16dp128b8xES15_NS16_INS17_ILi3ELi4ELi3EEES1A_NSV_INSB_IJNSC_ILi8EEESJ_EEENSB_IJSJ_SE_EEEEEEENSA_17SM75_U32x4_LDSM_NENSA_14SM90_TMA_STOREES29_NSA_17SM90_U32x4_STSM_NENSA_39AutoVectorizingCopyWithAssumedAlignmentILi128EEEEEEvvEEEEvNT_6ParamsE)
        /*0038*/ 	.word	0x00000008


	//----- nvinfo : EIATTR_MIN_STACK_SIZE
	.align		4
.L_27:
        /*003c*/ 	.byte	0x04, 0x12
        /*003e*/ 	.short	(.L_29 - .L_28)
	.align		4
.L_28:
        /*0040*/ 	.word	index@(_ZN7cutlass13device_kernelINS_4conv6kernel13ConvUniversalINS1_16ConvProblemShapeILNS1_8OperatorE2ELi2EEENS1_10collective14CollectiveConvINS1_47MainloopSm100TmaUmmaWarpSpecializedImplicitGemmILS5_2ELi12ELi2ELi1ELi2EN4cute5tupleIJNSA_1CILi2EEENSC_ILi1EEESE_EEEEENSB_IJNSC_ILi64EEENSB_IJSH_EEENSB_IJNSC_ILi32EEEEEEEEENS_10tfloat32_tESM_NSA_8TiledMMAINSA_8MMA_AtomIJNSA_17SM100_MMA_TF32_SSISM_SM_fLi64ELi64ELNSA_4UMMA5MajorE1ELSR_1ELNSQ_7ScaleInE0ELSS_0EEEEEENSA_6LayoutINSB_IJSE_SE_SE_EEENSB_IJNSC_ILi0EEESX_SX_EEEEENSB_IJNSA_10UnderscoreES10_S10_EEEEENS7_6detail27Sm100ImplicitGemmTileTraitsINSA_13SM90_TMA_LOADENSA_14ComposedLayoutINSA_7SwizzleILi2ELi5ELi2EEENSA_18smem_ptr_flag_bitsILi32EEENSV_INSB_IJSJ_NSC_ILi4EEEEEENSB_IJSE_SJ_EEEEEEEvEENS14_INSA_30SM90_TMA_LOAD_IM2COL_MULTICASTES1F_vEEEENS_8epilogue10collective18CollectiveEpilogueINS1K_23Sm100TmaWarpSpecializedILi3ELi2ELi16ELb1ELb0EEEJSL_NSB_IJNSV_ISH_SE_EENSV_ISJ_SE_EEEEESM_NSB_IJlNSB_IJSE_llEEESX_EEESM_S1T_NS1K_6fusion15FusionCallbacksIS1O_NS1U_17LinearCombinationISM_fSM_fLNS_15FloatRoundStyleE2EEESL_S1R_JEEENSA_5SM1004TMEM4LOAD26SM100_TMEM_LOAD_16dp128b8xES15_NS16_INS17_ILi3ELi4ELi3EEES1A_NSV_INSB_IJNSC_ILi8EEESJ_EEENSB_IJSJ_SE_EEEEEEENSA_17SM75_U32x4_LDSM_NENSA_14SM90_TMA_STOREES29_NSA_17SM90_U32x4_STSM_NENSA_39AutoVectorizingCopyWithAssumedAlignmentILi128EEEEEEvvEEEEvNT_6ParamsE)
        /*0044*/ 	.word	0x00000008
.L_29:


//--------------------- .nv.compat                --------------------------
	.section	.nv.compat,"",@"SHT_CUDA_COMPAT_INFO"
	.align	4
        /*0000*/ 	.byte	0x02, 0x09, 0x01, 0x00, 0x02, 0x02, 0x02, 0x00, 0x02, 0x05, 0x05, 0x00, 0x03, 0x07, 0x01, 0x01
        /*0010*/ 	.byte	0x02, 0x03, 0x01, 0x00, 0x02, 0x06, 0x01, 0x00, 0x04, 0x0b, 0x08, 0x00, 0x09, 0x00, 0x00, 0x00
        /*0020*/ 	.byte	0x00, 0x00, 0x00, 0x00


//--------------------- .nv.info._ZN7cutlass13device_kernelINS_4conv6kernel13ConvUniversalINS1_16ConvProblemShapeILNS1_8OperatorE2ELi2EEENS1_10collective14CollectiveConvINS1_47MainloopSm100TmaUmmaWarpSpecializedImplicitGemmILS5_2ELi12ELi2ELi1ELi2EN4cute5tupleIJNSA_1CILi2EEENSC_ILi1EEESE_EEEEENSB_IJNSC_ILi64EEENSB_IJSH_EEENSB_IJNSC_ILi32EEEEEEEEENS_10tfloat32_tESM_NSA_8TiledMMAINSA_8MMA_AtomIJNSA_17SM100_MMA_TF32_SSISM_SM_fLi64ELi64ELNSA_4UMMA5MajorE1ELSR_1ELNSQ_7ScaleInE0ELSS_0EEEEEENSA_6LayoutINSB_IJSE_SE_SE_EEENSB_IJNSC_ILi0EEESX_SX_EEEEENSB_IJNSA_10UnderscoreES10_S10_EEEEENS7_6detail27Sm100ImplicitGemmTileTraitsINSA_13SM90_TMA_LOADENSA_14ComposedLayoutINSA_7SwizzleILi2ELi5ELi2EEENSA_18smem_ptr_flag_bitsILi32EEENSV_INSB_IJSJ_NSC_ILi4EEEEEENSB_IJSE_SJ_EEEEEEEvEENS14_INSA_30SM90_TMA_LOAD_IM2COL_MULTICASTES1F_vEEEENS_8epilogue10collective18CollectiveEpilogueINS1K_23Sm100TmaWarpSpecializedILi3ELi2ELi16ELb1ELb0EEEJSL_NSB_IJNSV_ISH_SE_EENSV_ISJ_SE_EEEEESM_NSB_IJlNSB_IJSE_llEEESX_EEESM_S1T_NS1K_6fusion15FusionCallbacksIS1O_NS1U_17LinearCombinationISM_fSM_fLNS_15FloatRoundStyleE2EEESL_S1R_JEEENSA_5SM1004TMEM4LOAD26SM100_TMEM_LOAD_16dp128b8xES15_NS16_INS17_ILi3ELi4ELi3EEES1A_NSV_INSB_IJNSC_ILi8EEESJ_EEENSB_IJSJ_SE_EEEEEEENSA_17SM75_U32x4_LDSM_NENSA_14SM90_TMA_STOREES29_NSA_17SM90_U32x4_STSM_NENSA_39AutoVectorizingCopyWithAssumedAlignmentILi128EEEEEEvvEEEEvNT_6ParamsE --------------------------
	.section	.nv.info._ZN7cutlass13device_kernelINS_4conv6kernel13ConvUniversalINS1_16ConvProblemShapeILNS1_8OperatorE2ELi2EEENS1_10collective14CollectiveConvINS1_47MainloopSm100TmaUmmaWarpSpecializedImplicitGemmILS5_2ELi12ELi2ELi1ELi2EN4cute5tupleIJNSA_1CILi2EEENSC_ILi1EEESE_EEEEENSB_IJNSC_ILi64EEENSB_IJSH_EEENSB_IJNSC_ILi32EEEEEEEEENS_10tfloat32_tESM_NSA_8TiledMMAINSA_8MMA_AtomIJNSA_17SM100_MMA_TF32_SSISM_SM_fLi64ELi64ELNSA_4UMMA5MajorE1ELSR_1ELNSQ_7ScaleInE0ELSS_0EEEEEENSA_6LayoutINSB_IJSE_SE_SE_EEENSB_IJNSC_ILi0EEESX_SX_EEEEENSB_IJNSA_10UnderscoreES10_S10_EEEEENS7_6detail27Sm100ImplicitGemmTileTraitsINSA_13SM90_TMA_LOADENSA_14ComposedLayoutINSA_7SwizzleILi2ELi5ELi2EEENSA_18smem_ptr_flag_bitsILi32EEENSV_INSB_IJSJ_NSC_ILi4EEEEEENSB_IJSE_SJ_EEEEEEEvEENS14_INSA_30SM90_TMA_LOAD_IM2COL_MULTICASTES1F_vEEEENS_8epilogue10collective18CollectiveEpilogueINS1K_23Sm100TmaWarpSpecializedILi3ELi2ELi16ELb1ELb0EEEJSL_NSB_IJNSV_ISH_SE_EENSV_ISJ_SE_EEEEESM_NSB_IJlNSB_IJSE_llEEESX_EEESM_S1T_NS1K_6fusion15FusionCallbacksIS1O_NS1U_17LinearCombinationISM_fSM_fLNS_15FloatRoundStyleE2EEESL_S1R_JEEENSA_5SM1004TMEM4LOAD26SM100_TMEM_LOAD_16dp128b8xES15_NS16_INS17_ILi3ELi4ELi3EEES1A_NSV_INSB_IJNSC_ILi8EEESJ_EEENSB_IJSJ_SE_EEEEEEENSA_17SM75_U32x4_LDSM_NENSA_14SM90_TMA_STOREES29_NSA_17SM90_U32x4_STSM_NENSA_39AutoVectorizingCopyWithAssumedAlignmentILi128EEEEEEvvEEEEvNT_6ParamsE,"",@"SHT_CUDA_INFO"
	.sectionflags	@""
	.align	4


	//----- nvinfo : EIATTR_CUDA_API_VERSION
	.align		4
        /*0000*/ 	.byte	0x04, 0x37
        /*0002*/ 	.short	(.L_31 - .L_30)
.L_30:
        /*0004*/ 	.word	0x00000082


	//----- nvinfo : EIATTR_KPARAM_INFO
	.align		4
.L_31:
        /*0008*/ 	.byte	0x04, 0x17
        /*000a*/ 	.short	(.L_33 - .L_32)
.L_32:
        /*000c*/ 	.word	0x00000000
        /*0010*/ 	.short	0x0000
        /*0012*/ 	.short	0x0000
        /*0014*/ 	.byte	0x00, 0xf0, 0x01, 0x20


	//----- nvinfo : EIATTR_AT_ENTRY_FRAGMENTS
	.align		4
.L_33:
        /*0018*/ 	.byte	0x04, 0x4f
        /*001a*/ 	.short	(.L_35 - .L_34)


	//   ....[0]....
.L_34:
        /*001c*/ 	.word	0x00000006


	//----- nvinfo : EIATTR_RESERVED_SMEM_USED
	.align		4
.L_35:
        /*0020*/ 	.byte	0x01, 0x41
	.zero		2


	//----- nvinfo : EIATTR_SPARSE_MMA_MASK
	.align		4
        /*0024*/ 	.byte	0x03, 0x50
        /*0026*/ 	.short	0x0000


	//----- nvinfo : EIATTR_TCGEN05_1CTA_USED
	.align		4
        /*0028*/ 	.byte	0x01, 0x51
	.zero		2


	//----- nvinfo : EIATTR_MAXREG_COUNT
	.align		4
        /*002c*/ 	.byte	0x03, 0x1b
        /*002e*/ 	.short	0x00ff


	//----- nvinfo : EIATTR_NUM_BARRIERS
	.align		4
        /*0030*/ 	.byte	0x02, 0x4c
        /*0032*/ 	.byte	0x07
	.zero		1


	//----- nvinfo : EIATTR_EXTERNS
	.align		4
        /*0034*/ 	.byte	0x04, 0x0f
        /*0036*/ 	.short	(.L_37 - .L_36)


	//   ....[0]....
	.align		4
.L_36:
        /*0038*/ 	.word	index@(__assertfail)


	//----- nvinfo : EIATTR_MERCURY_ISA_VERSION
	.align		4
.L_37:
        /*003c*/ 	.byte	0x03, 0x5f
        /*003e*/ 	.short	0x0101


	//----- nvinfo : EIATTR_INT_WARP_WIDE_INSTR_OFFSETS
	.align		4
        /*0040*/ 	.byte	0x04, 0x31
        /*0042*/ 	.short	(.L_39 - .L_38)


	//   ....[0]....
.L_38:
        /*0044*/ 	.word	0x00004310


	//   ....[1]....
        /*0048*/ 	.word	0x00004330


	//   ....[2]....
        /*004c*/ 	.word	0x00004360


	//   ....[3]....
        /*0050*/ 	.word	0x00004df0


	//   ....[4]....
        /*0054*/ 	.word	0x00005080


	//   ....[5]....
        /*0058*/ 	.word	0x000050a0


	//   ....[6]....
        /*005c*/ 	.word	0x00005340


	//   ....[7]....
        /*0060*/ 	.word	0x00005460


	//   ....[8]....
        /*0064*/ 	.word	0x000061e0


	//----- nvinfo : EIATTR_COOP_GROUP_MASK_REGIDS
	.align		4
.L_39:
        /*0068*/ 	.byte	0x04, 0x29
        /*006a*/ 	.short	(.L_41 - .L_40)


	//   ....[0]....
.L_40:
        /*006c*/ 	.word	0xffffffff


	//   ....[1]....
        /*0070*/ 	.word	0xffffffff


	//   ....[2]....
        /*0074*/ 	.word	0xffffffff


	//   ....[3]....
        /*0078*/ 	.word	0xffffffff


	//   ....[4]....
        /*007c*/ 	.word	0xffffffff


	//   ....[5]....
        /*0080*/ 	.word	0xffffffff


	//   ....[6]....
        /*0084*/ 	.word	0xffffffff


	//   ....[7]....
        /*0088*/ 	.word	0xffffffff


	//   ....[8]....
        /*008c*/ 	.word	0xffffffff


	//   ....[9]....
        /*0090*/ 	.word	0xffffffff


	//   ....[10]....
        /*0094*/ 	.word	0xffffffff


	//   ....[11]....
        /*0098*/ 	.word	0xffffffff


	//   ....[12]....
        /*009c*/ 	.word	0xffffffff


	//----- nvinfo : EIATTR_COOP_GROUP_INSTR_OFFSETS
	.align		4
.L_41:
        /*00a0*/ 	.byte	0x04, 0x28
        /*00a2*/ 	.short	(.L_43 - .L_42)


	//   ....[0]....
.L_42:
        /*00a4*/ 	.word	0x000000a0


	//   ....[1]....
        /*00a8*/ 	.word	0x000004e0


	//   ....[2]....
        /*00ac*/ 	.word	0x000007a0


	//   ....[3]....
        /*00b0*/ 	.word	0x00000920


	//   ....[4]....
        /*00b4*/ 	.word	0x00000a20


	//   ....[5]....
        /*00b8*/ 	.word	0x00000b70


	//   ....[6]....
        /*00bc*/ 	.word	0x00000d70


	//   ....[7]....
        /*00c0*/ 	.word	0x000026f0


	//   ....[8]....
        /*00c4*/ 	.word	0x00003640


	//   ....[9]....
        /*00c8*/ 	.word	0x00003850


	//   ....[10]....
        /*00cc*/ 	.word	0x00003880


	//   ....[11]....
        /*00d0*/ 	.word	0x000041f0


	//   ....[12]....
        /*00d4*/ 	.word	0x00004430


	//----- nvinfo : EIATTR_VRC_CTA_INIT_COUNT
	.align		4
.L_43:
        /*00d8*/ 	.byte	0x02, 0x4a
        /*00da*/ 	.byte	0x80
	.zero		1


	//----- nvinfo : EIATTR_SYSCALL_OFFSETS
	.align		4
        /*00dc*/ 	.byte	0x04, 0x46
        /*00de*/ 	.short	(.L_45 - .L_44)


	//   ....[0]....
.L_44:
        /*00e0*/ 	.word	0x00006440


	//   ....[1]....
        /*00e4*/ 	.word	0x00006530


	//   ....[2]....
        /*00e8*/ 	.word	0x00006d90


	//   ....[3]....
        /*00ec*/ 	.word	0x000077e0


	//----- nvinfo : EIATTR_MBARRIER_INSTR_OFFSETS
	.align		4
.L_45:
        /*00f0*/ 	.byte	0x04, 0x39
        /*00f2*/ 	.short	(.L_47 - .L_46)


	//   ....[0]....
.L_46:
        /*00f4*/ 	.word	0x00000600
        /*00f8*/ 	.word	0x000000ff
        /*00fc*/ 	.word	0x00000000
        /*0100*/ 	.short	0x0100
        /*0102*/ 	.byte	0x07
	.zero		1


	//   ....[1]....
        /*0104*/ 	.word	0x00000610
        /*0108*/ 	.word	0x000000ff
        /*010c*/ 	.word	0x00000060
        /*0110*/ 	.short	0x0100
        /*0112*/ 	.byte	0x07
	.zero		1


	//   ....[2]....
        /*0114*/ 	.word	0x00000620
        /*0118*/ 	.word	0x000000ff
        /*011c*/ 	.word	0x00000008
        /*0120*/ 	.short	0x0100
        /*0122*/ 	.byte	0x07
	.zero		1


	//   ....[3]....
        /*0124*/ 	.word	0x00000630
        /*0128*/ 	.word	0x000000ff
        /*012c*/ 	.word	0x00000068
        /*0130*/ 	.short	0x0100
        /*0132*/ 	.byte	0x07
	.zero		1


	//   ....[4]....
        /*0134*/ 	.word	0x00000640
        /*0138*/ 	.word	0x000000ff
        /*013c*/ 	.word	0x00000010
        /*0140*/ 	.short	0x0100
        /*0142*/ 	.byte	0x07
	.zero		1


	//   ....[5]....
        /*0144*/ 	.word	0x00000650
        /*0148*/ 	.word	0x000000ff
        /*014c*/ 	.word	0x00000070
        /*0150*/ 	.short	0x0100
        /*0152*/ 	.byte	0x07
	.zero		1


	//   ....[6]....
        /*0154*/ 	.word	0x00000660
        /*0158*/ 	.word	0x000000ff
        /*015c*/ 	.word	0x00000018
        /*0160*/ 	.short	0x0100
        /*0162*/ 	.byte	0x07
	.zero		1


	//   ....[7]....
        /*0164*/ 	.word	0x00000670
        /*0168*/ 	.word	0x000000ff
        /*016c*/ 	.word	0x00000078
        /*0170*/ 	.short	0x0100
        /*0172*/ 	.byte	0x07
	.zero		1


	//   ....[8]....
        /*0174*/ 	.word	0x00000680
        /*0178*/ 	.word	0x000000ff
        /*017c*/ 	.word	0x00000020
        /*0180*/ 	.short	0x0100
        /*0182*/ 	.byte	0x07
	.zero		1


	//   ....[9]....
        /*0184*/ 	.word	0x00000690
        /*0188*/ 	.word	0x000000ff
        /*018c*/ 	.word	0x00000080
        /*0190*/ 	.short	0x0100
        /*0192*/ 	.byte	0x07
	.zero		1


	//   ....[10]....
        /*0194*/ 	.word	0x000006a0
        /*0198*/ 	.word	0x000000ff
        /*019c*/ 	.word	0x00000028
        /*01a0*/ 	.short	0x0100
        /*01a2*/ 	.byte	0x07
	.zero		1


	//   ....[11]....
        /*01a4*/ 	.word	0x000006b0
        /*01a8*/ 	.word	0x000000ff
        /*01ac*/ 	.word	0x00000088
        /*01b0*/ 	.short	0x0100
        /*01b2*/ 	.byte	0x07
	.zero		1


	//   ....[12]....
        /*01b4*/ 	.word	0x000006c0
        /*01b8*/ 	.word	0x000000ff
        /*01bc*/ 	.word	0x00000030
        /*01c0*/ 	.short	0x0100
        /*01c2*/ 	.byte	0x07
	.zero		1


	//   ....[13]....
        /*01c4*/ 	.word	0x000006d0
        /*01c8*/ 	.word	0x000000ff
        /*01cc*/ 	.word	0x00000090
        /*01d0*/ 	.short	0x0100
        /*01d2*/ 	.byte	0x07
	.zero		1


	//   ....[14]....
        /*01d4*/ 	.word	0x000006e0
        /*01d8*/ 	.word	0x000000ff
        /*01dc*/ 	.word	0x00000038
        /*01e0*/ 	.short	0x0100
        /*01e2*/ 	.byte	0x07
	.zero		1


	//   ....[15]....
        /*01e4*/ 	.word	0x000006f0
        /*01e8*/ 	.word	0x000000ff
        /*01ec*/ 	.word	0x00000098
        /*01f0*/ 	.short	0x0100
        /*01f2*/ 	.byte	0x07
	.zero		1


	//   ....[16]....
        /*01f4*/ 	.word	0x00000700
        /*01f8*/ 	.word	0x000000ff
        /*01fc*/ 	.word	0x00000040
        /*0200*/ 	.short	0x0100
        /*0202*/ 	.byte	0x07
	.zero		1


	//   ....[17]....
        /*0204*/ 	.word	0x00000710
        /*0208*/ 	.word	0x000000ff
        /*020c*/ 	.word	0x000000a0
        /*0210*/ 	.short	0x0100
        /*0212*/ 	.byte	0x07
	.zero		1


	//   ....[18]....
        /*0214*/ 	.word	0x00000720
        /*0218*/ 	.word	0x000000ff
        /*021c*/ 	.word	0x00000048
        /*0220*/ 	.short	0x0100
        /*0222*/ 	.byte	0x07
	.zero		1


	//   ....[19]....
        /*0224*/ 	.word	0x00000730
        /*0228*/ 	.word	0x000000ff
        /*022c*/ 	.word	0x000000a8
        /*0230*/ 	.short	0x0100
        /*0232*/ 	.byte	0x07
	.zero		1


	//   ....[20]....
        /*0234*/ 	.word	0x00000740
        /*0238*/ 	.word	0x000000ff
        /*023c*/ 	.word	0x00000050
        /*0240*/ 	.short	0x0100
        /*0242*/ 	.byte	0x07
	.zero		1


	//   ....[21]....
        /*0244*/ 	.word	0x00000750
        /*0248*/ 	.word	0x000000ff
        /*024c*/ 	.word	0x000000b0
        /*0250*/ 	.short	0x0100
        /*0252*/ 	.byte	0x07
	.zero		1


	//   ....[22]....
        /*0254*/ 	.word	0x00000760
        /*0258*/ 	.word	0x000000ff
        /*025c*/ 	.word	0x00000058
        /*0260*/ 	.short	0x0100
        /*0262*/ 	.byte	0x07
	.zero		1


	//   ....[23]....
        /*0264*/ 	.word	0x00000770
        /*0268*/ 	.word	0x000000ff
        /*026c*/ 	.word	0x000000b8
        /*0270*/ 	.short	0x0100
        /*0272*/ 	.byte	0x07
	.zero		1


	//   ....[24]....
        /*0274*/ 	.word	0x000008b0
        /*0278*/ 	.word	0x000000ff
        /*027c*/ 	.word	0x000000c0
        /*0280*/ 	.short	0x0100
        /*0282*/ 	.byte	0x07
	.zero		1


	//   ....[25]....
        /*0284*/ 	.word	0x000008c0
        /*0288*/ 	.word	0x000000ff
        /*028c*/ 	.word	0x000000d8
        /*0290*/ 	.short	0x0100
        /*0292*/ 	.byte	0x07
	.zero		1


	//   ....[26]....
        /*0294*/ 	.word	0x000008d0
        /*0298*/ 	.word	0x000000ff
        /*029c*/ 	.word	0x000000c8
        /*02a0*/ 	.short	0x0100
        /*02a2*/ 	.byte	0x07
	.zero		1


	//   ....[27]....
        /*02a4*/ 	.word	0x000008e0
        /*02a8*/ 	.word	0x000000ff
        /*02ac*/ 	.word	0x000000e0
        /*02b0*/ 	.short	0x0100
        /*02b2*/ 	.byte	0x07
	.zero		1


	//   ....[28]....
        /*02b4*/ 	.word	0x000008f0
        /*02b8*/ 	.word	0x000000ff
        /*02bc*/ 	.word	0x000000d0
        /*02c0*/ 	.short	0x0100
        /*02c2*/ 	.byte	0x07
	.zero		1


	//   ....[29]....
        /*02c4*/ 	.word	0x00000900
        /*02c8*/ 	.word	0x000000ff
        /*02cc*/ 	.word	0x000000e8
        /*02d0*/ 	.short	0x0100
        /*02d2*/ 	.byte	0x07
	.zero		1


	//   ....[30]....
        /*02d4*/ 	.word	0x000009f0
        /*02d8*/ 	.word	0x000000ff
        /*02dc*/ 	.word	0x000000f0
        /*02e0*/ 	.short	0x0100
        /*02e2*/ 	.byte	0x06
	.zero		1


	//   ....[31]....
        /*02e4*/ 	.word	0x00000a00
        /*02e8*/ 	.word	0x000000ff
        /*02ec*/ 	.word	0x000000f8
        /*02f0*/ 	.short	0x0100
        /*02f2*/ 	.byte	0x06
	.zero		1


	//   ....[32]....
        /*02f4*/ 	.word	0x00000b40
        /*02f8*/ 	.word	0x000000ff
        /*02fc*/ 	.word	0x00000100
        /*0300*/ 	.short	0x0100
        /*0302*/ 	.byte	0x06
	.zero		1


	//   ....[33]....
        /*0304*/ 	.word	0x00000b50
        /*0308*/ 	.word	0x000000ff
        /*030c*/ 	.word	0x00000108
        /*0310*/ 	.short	0x0100
        /*0312*/ 	.byte	0x06
	.zero		1


	//   ....[34]....
        /*0314*/ 	.word	0x00000c80
        /*0318*/ 	.word	0x000000ff
        /*031c*/ 	.word	0x00000110
        /*0320*/ 	.short	0x0100
        /*0322*/ 	.byte	0x07
	.zero		1


	//   ....[35]....
        /*0324*/ 	.word	0x00000c90
        /*0328*/ 	.word	0x000000ff
        /*032c*/ 	.word	0x00000120
        /*0330*/ 	.short	0x0100
        /*0332*/ 	.byte	0x07
	.zero		1


	//   ....[36]....
        /*0334*/ 	.word	0x00000ca0
        /*0338*/ 	.word	0x000000ff
        /*033c*/ 	.word	0x00000118
        /*0340*/ 	.short	0x0100
        /*0342*/ 	.byte	0x07
	.zero		1


	//   ....[37]....
        /*0344*/ 	.word	0x00000cb0
        /*0348*/ 	.word	0x000000ff
        /*034c*/ 	.word	0x00000128
        /*0350*/ 	.short	0x0100
        /*0352*/ 	.byte	0x07
	.zero		1


	//   ....[38]....
        /*0354*/ 	.word	0x00001920
        /*0358*/ 	.word	0x000000ff
        /*035c*/ 	.word	0x00000060
        /*0360*/ 	.short	0x010a
        /*0362*/ 	.byte	0x04
	.zero		1


	//   ....[39]....
        /*0364*/ 	.word	0x00001c20
        /*0368*/ 	.word	0x000000ff
        /*036c*/ 	.word	0x00000060
        /*0370*/ 	.short	0x010a
        /*0372*/ 	.byte	0x25
	.zero		1


	//   ....[40]....
        /*0374*/ 	.word	0x00001de0
        /*0378*/ 	.word	0x000000ff
        /*037c*/ 	.word	0x00000060
        /*0380*/ 	.short	0x010a
        /*0382*/ 	.byte	0x08
	.zero		1


	//   ....[41]....
        /*0384*/ 	.word	0x000020d0
        /*0388*/ 	.word	0x000000ff
        /*038c*/ 	.word	0x000000f8
        /*0390*/ 	.short	0x0101
        /*0392*/ 	.byte	0x23
	.zero		1


	//   ....[42]....
        /*0394*/ 	.word	0x000020f0
        /*0398*/ 	.word	0x000000ff
        /*039c*/ 	.word	0x00000060
        /*03a0*/ 	.short	0x010a
        /*03a2*/ 	.byte	0x04
	.zero		1


	//   ....[43]....
        /*03a4*/ 	.word	0x00002240
        /*03a8*/ 	.word	0x000000ff
        /*03ac*/ 	.word	0x00000060
        /*03b0*/ 	.short	0x010a
        /*03b2*/ 	.byte	0x29
	.zero		1


	//   ....[44]....
        /*03b4*/ 	.word	0x000023f0
        /*03b8*/ 	.word	0x000000ff
        /*03bc*/ 	.word	0x00000060
        /*03c0*/ 	.short	0x010a
        /*03c2*/ 	.byte	0x08
	.zero		1


	//   ....[45]....
        /*03c4*/ 	.word	0x00002700
        /*03c8*/ 	.word	0x000000ff
        /*03cc*/ 	.word	0x00000100
        /*03d0*/ 	.short	0x010a
        /*03d2*/ 	.byte	0x23
	.zero		1


	//   ....[46]....
        /*03d4*/ 	.word	0x000027c0
        /*03d8*/ 	.word	0x000000ff
        /*03dc*/ 	.word	0x00000000
        /*03e0*/ 	.short	0x0101
        /*03e2*/ 	.byte	0x04
	.zero		1


	//   ....[47]....
        /*03e4*/ 	.word	0x00002ca0
        /*03e8*/ 	.word	0x000000ff
        /*03ec*/ 	.word	0x00000000
        /*03f0*/ 	.short	0x010a
        /*03f2*/ 	.byte	0x04
	.zero		1


	//   ....[48]....
        /*03f4*/ 	.word	0x00002d30
        /*03f8*/ 	.word	0x000000ff
        /*03fc*/ 	.word	0x00000000
        /*0400*/ 	.short	0x010a
        /*0402*/ 	.byte	0x04
	.zero		1


	//   ....[49]....
        /*0404*/ 	.word	0x00002dc0
        /*0408*/ 	.word	0x000000ff
        /*040c*/ 	.word	0x00000000
        /*0410*/ 	.short	0x010a
        /*0412*/ 	.byte	0x04
	.zero		1


	//   ....[50]....
        /*0414*/ 	.word	0x00002e50
        /*0418*/ 	.word	0x000000ff
        /*041c*/ 	.word	0x00000000
        /*0420*/ 	.short	0x010a
        /*0422*/ 	.byte	0x04
	.zero		1


	//   ....[51]....
        /*0424*/ 	.word	0x00002ee0
        /*0428*/ 	.word	0x000000ff
        /*042c*/ 	.word	0x00000000
        /*0430*/ 	.short	0x010a
        /*0432*/ 	.byte	0x04
	.zero		1


	//   ....[52]....
        /*0434*/ 	.word	0x00002f70
        /*0438*/ 	.word	0x000000ff
        /*043c*/ 	.word	0x00000000
        /*0440*/ 	.short	0x010a
        /*0442*/ 	.byte	0x04
	.zero		1


	//   ....[53]....
        /*0444*/ 	.word	0x00003000
        /*0448*/ 	.word	0x000000ff
        /*044c*/ 	.word	0x00000000
        /*0450*/ 	.short	0x010a
        /*0452*/ 	.byte	0x04
	.zero		1


	//   ....[54]....
        /*0454*/ 	.word	0x00003090
        /*0458*/ 	.word	0x000000ff
        /*045c*/ 	.word	0x00000000
        /*0460*/ 	.short	0x010a
        /*0462*/ 	.byte	0x04
	.zero		1


	//   ....[55]....
        /*0464*/ 	.word	0x00003120
        /*0468*/ 	.word	0x000000ff
        /*046c*/ 	.word	0x00000000
        /*0470*/ 	.short	0x010a
        /*0472*/ 	.byte	0x04
	.zero		1


	//   ....[56]....
        /*0474*/ 	.word	0x000031b0
        /*0478*/ 	.word	0x000000ff
        /*047c*/ 	.word	0x00000000
        /*0480*/ 	.short	0x010a
        /*0482*/ 	.byte	0x04
	.zero		1


	//   ....[57]....
        /*0484*/ 	.word	0x00003240
        /*0488*/ 	.word	0x000000ff
        /*048c*/ 	.word	0x00000000
        /*0490*/ 	.short	0x010a
        /*0492*/ 	.byte	0x04
	.zero		1


	//   ....[58]....
        /*0494*/ 	.word	0x000032e0
        /*0498*/ 	.word	0x00000000
        /*049c*/ 	.word	0x00000000
        /*04a0*/ 	.short	0x010a
        /*04a2*/ 	.byte	0xff
	.zero		1


	//   ....[59]....
        /*04a4*/ 	.word	0x00003410
        /*04a8*/ 	.word	0x000000ff
        /*04ac*/ 	.word	0x00000108
        /*04b0*/ 	.short	0x010a
        /*04b2*/ 	.byte	0x2d
	.zero		1


	//   ....[60]....
        /*04b4*/ 	.word	0x000034b0
        /*04b8*/ 	.word	0x000000ff
        /*04bc*/ 	.word	0x00000100
        /*04c0*/ 	.short	0x010a
        /*04c2*/ 	.byte	0x2d
	.zero		1


	//   ....[61]....
        /*04c4*/ 	.word	0x00003550
        /*04c8*/ 	.word	0x000000ff
        /*04cc*/ 	.word	0x00000000
        /*04d0*/ 	.short	0x0101
        /*04d2*/ 	.byte	0x06
	.zero		1


	//   ....[62]....
        /*04d4*/ 	.word	0x00003590
        /*04d8*/ 	.word	0x000000ff
        /*04dc*/ 	.word	0x00000108
        /*04e0*/ 	.short	0x0106
        /*04e2*/ 	.byte	0x2d
	.zero		1


	//   ....[63]....
        /*04e4*/ 	.word	0x000035d0
        /*04e8*/ 	.word	0x00000000
        /*04ec*/ 	.word	0x00000108
        /*04f0*/ 	.short	0x010a
        /*04f2*/ 	.byte	0xff
	.zero		1


	//   ....[64]....
        /*04f4*/ 	.word	0x00003b40
        /*04f8*/ 	.word	0x000000ff
        /*04fc*/ 	.word	0x00000100
        /*0500*/ 	.short	0x010a
        /*0502*/ 	.byte	0x07
	.zero		1


	//   ....[65]....
        /*0504*/ 	.word	0x00003bf0
        /*0508*/ 	.word	0x000000ff
        /*050c*/ 	.word	0x00000000
        /*0510*/ 	.short	0x0101
        /*0512*/ 	.byte	0x05
	.zero		1


	//   ....[66]....
        /*0514*/ 	.word	0x00003c00
        /*0518*/ 	.word	0x000000ff
        /*051c*/ 	.word	0x00000120
        /*0520*/ 	.short	0x010a
        /*0522*/ 	.byte	0x09
	.zero		1


	//   ....[67]....
        /*0524*/ 	.word	0x00003c90
        /*0528*/ 	.word	0x000000ff
        /*052c*/ 	.word	0x00000000
        /*0530*/ 	.short	0x010a
        /*0532*/ 	.byte	0x04
	.zero		1


	//   ....[68]....
        /*0534*/ 	.word	0x00003d30
        /*0538*/ 	.word	0x000000ff
        /*053c*/ 	.word	0x00000000
        /*0540*/ 	.short	0x010a
        /*0542*/ 	.byte	0x08
	.zero		1


	//   ....[69]....
        /*0544*/ 	.word	0x00003e60
        /*0548*/ 	.word	0x000000ff
        /*054c*/ 	.word	0x00000000
        /*0550*/ 	.short	0x010a
        /*0552*/ 	.byte	0x04
	.zero		1


	//   ....[70]....
        /*0554*/ 	.word	0x00004140
        /*0558*/ 	.word	0x000000ff
        /*055c*/ 	.word	0x00000000
        /*0560*/ 	.short	0x010a
        /*0562*/ 	.byte	0x05
	.zero		1


	//   ....[71]....
        /*0564*/ 	.word	0x000041d0
        /*0568*/ 	.word	0x000000ff
        /*056c*/ 	.word	0x00000000
        /*0570*/ 	.short	0x010a
        /*0572*/ 	.byte	0x06
	.zero		1


	//   ....[72]....
        /*0574*/ 	.word	0x000046d0
        /*0578*/ 	.word	0x000000ff
        /*057c*/ 	.word	0x00000100
        /*0580*/ 	.short	0x010a
        /*0582*/ 	.byte	0x0f
	.zero		1


	//   ....[73]....
        /*0584*/ 	.word	0x000049d0
        /*0588*/ 	.word	0x000000ff
        /*058c*/ 	.word	0x00000000
        /*0590*/ 	.short	0x0101
        /*0592*/ 	.byte	0x0e
	.zero		1


	//   ....[74]....
        /*0594*/ 	.word	0x00004d00
        /*0598*/ 	.word	0x000000ff
        /*059c*/ 	.word	0x000000f8
        /*05a0*/ 	.short	0x010a
        /*05a2*/ 	.byte	0x0f
	.zero		1


	//   ....[75]....
        /*05a4*/ 	.word	0x00005020
        /*05a8*/ 	.word	0x000000ff
        /*05ac*/ 	.word	0x000000d8
        /*05b0*/ 	.short	0x010a
        /*05b2*/ 	.byte	0x13
	.zero		1


	//   ....[76]....
        /*05b4*/ 	.word	0x00005230
        /*05b8*/ 	.word	0x000000ff
        /*05bc*/ 	.word	0x000000c0
        /*05c0*/ 	.short	0x010b
        /*05c2*/ 	.byte	0x13
	.zero		1


	//   ....[77]....
        /*05c4*/ 	.word	0x000052b0
        /*05c8*/ 	.word	0x000000ff
        /*05cc*/ 	.word	0x00000000
        /*05d0*/ 	.short	0x0101
        /*05d2*/ 	.byte	0x15
	.zero		1


	//   ....[78]....
        /*05d4*/ 	.word	0x000052e0
        /*05d8*/ 	.word	0x000000ff
        /*05dc*/ 	.word	0x000000d8
        /*05e0*/ 	.short	0x010a
        /*05e2*/ 	.byte	0x11
	.zero		1


	//   ....[79]....
        /*05e4*/ 	.word	0x00005480
        /*05e8*/ 	.word	0x000000ff
        /*05ec*/ 	.word	0x000000c0
        /*05f0*/ 	.short	0x010b
        /*05f2*/ 	.byte	0x11
	.zero		1


	//   ....[80]....
        /*05f4*/ 	.word	0x000054f0
        /*05f8*/ 	.word	0x000000ff
        /*05fc*/ 	.word	0x00000000
        /*0600*/ 	.short	0x0101
        /*0602*/ 	.byte	0x13
	.zero		1


	//   ....[81]....
        /*0604*/ 	.word	0x00005540
        /*0608*/ 	.word	0x000000ff
        /*060c*/ 	.word	0x00000000
        /*0610*/ 	.short	0x010a
        /*0612*/ 	.byte	0x04
	.zero		1


	//   ....[82]....
        /*0614*/ 	.word	0x000055d0
        /*0618*/ 	.word	0x000000ff
        /*061c*/ 	.word	0x00000000
        /*0620*/ 	.short	0x010a
        /*0622*/ 	.byte	0x04
	.zero		1


	//   ....[83]....
        /*0624*/ 	.word	0x00005670
        /*0628*/ 	.word	0x00000000
        /*062c*/ 	.word	0x00000000
        /*0630*/ 	.short	0x010a
        /*0632*/ 	.byte	0xff
	.zero		1


	//   ....[84]....
        /*0634*/ 	.word	0x00005a30
        /*0638*/ 	.word	0x000000ff
        /*063c*/ 	.word	0x00000100
        /*0640*/ 	.short	0x010a
        /*0642*/ 	.byte	0x32
	.zero		1


	//   ....[85]....
        /*0644*/ 	.word	0x00005b30
        /*0648*/ 	.word	0x000000ff
        /*064c*/ 	.word	0x00000000
        /*0650*/ 	.short	0x0101
        /*0652*/ 	.byte	0x04
	.zero		1


	//   ....[86]....
        /*0654*/ 	.word	0x00006980
        /*0658*/ 	.word	0x00000000
        /*065c*/ 	.word	0x000000c0
        /*0660*/ 	.short	0x010a
        /*0662*/ 	.byte	0xff
	.zero		1


	//   ....[87]....
        /*0664*/ 	.word	0x000069b0
        /*0668*/ 	.word	0x00000056
        /*066c*/ 	.word	0x00000110
        /*0670*/ 	.short	0x010a
        /*0672*/ 	.byte	0xff
	.zero		1


	//   ....[88]....
        /*0674*/ 	.word	0x00006a40
        /*0678*/ 	.word	0x00000000
        /*067c*/ 	.word	0x000000c0
        /*0680*/ 	.short	0x010a
        /*0682*/ 	.byte	0xff
	.zero		1


	//   ....[89]....
        /*0684*/ 	.word	0x00006c70
        /*0688*/ 	.word	0x00000056
        /*068c*/ 	.word	0x00000110
        /*0690*/ 	.short	0x010a
        /*0692*/ 	.byte	0xff
	.zero		1


	//   ....[90]....
        /*0694*/ 	.word	0x00007500
        /*0698*/ 	.word	0x00000000
        /*069c*/ 	.word	0x00000000
        /*06a0*/ 	.short	0x0101
        /*06a2*/ 	.byte	0xff
	.zero		1


	//   ....[91]....
        /*06a4*/ 	.word	0x00007510
        /*06a8*/ 	.word	0x00000003
        /*06ac*/ 	.word	0x000000c0
        /*06b0*/ 	.short	0x010a
        /*06b2*/ 	.byte	0xff
	.zero		1


	//   ....[92]....
        /*06b4*/ 	.word	0x000075e0
        /*06b8*/ 	.word	0x00000003
        /*06bc*/ 	.word	0x000000c0
        /*06c0*/ 	.short	0x010a
        /*06c2*/ 	.byte	0xff
	.zero		1


	//   ....[93]....
        /*06c4*/ 	.word	0x00007970
        /*06c8*/ 	.word	0x000000ff
        /*06cc*/ 	.word	0x00000000
        /*06d0*/ 	.short	0x0101
        /*06d2*/ 	.byte	0x05
	.zero		1


	//   ....[94]....
        /*06d4*/ 	.word	0x00007fa0
        /*06d8*/ 	.word	0x00000002
        /*06dc*/ 	.word	0x00000000
        /*06e0*/ 	.short	0x0101
        /*06e2*/ 	.byte	0xff
	.zero		1


	//   ....[95]....
        /*06e4*/ 	.word	0x000081e0
        /*06e8*/ 	.word	0x000000ff
        /*06ec*/ 	.word	0x00000000
        /*06f0*/ 	.short	0x0101
        /*06f2*/ 	.byte	0x04
	.zero		1


	//   ....[96]....
        /*06f4*/ 	.word	0x00008210
        /*06f8*/ 	.word	0x00000003
        /*06fc*/ 	.word	0x00000060
        /*0700*/ 	.short	0x010a
        /*0702*/ 	.byte	0xff
	.zero		1


	//   ....[97]....
        /*0704*/ 	.word	0x00008270
        /*0708*/ 	.word	0x00000003
        /*070c*/ 	.word	0x00000060
        /*0710*/ 	.short	0x010a
        /*0712*/ 	.byte	0xff
	.zero		1


	//   ....[98]....
        /*0714*/ 	.word	0x000082d0
        /*0718*/ 	.word	0x00000002
        /*071c*/ 	.word	0x00000100
        /*0720*/ 	.short	0x010a
        /*0722*/ 	.byte	0xff
	.zero		1


	//   ....[99]....
        /*0724*/ 	.word	0x00008330
        /*0728*/ 	.word	0x00000000
        /*072c*/ 	.word	0x00000000
        /*0730*/ 	.short	0x010a
        /*0732*/ 	.byte	0xff
	.zero		1


	//   ....[100]....
        /*0734*/ 	.word	0x00008390
        /*0738*/ 	.word	0x00000000
        /*073c*/ 	.word	0x00000000
        /*0740*/ 	.short	0x010a
        /*0742*/ 	.byte	0xff
	.zero		1


	//   ....[101]....
        /*0744*/ 	.word	0x000083f0
        /*0748*/ 	.word	0x00000000
        /*074c*/ 	.word	0x00000000
        /*0750*/ 	.short	0x010a
        /*0752*/ 	.byte	0xff
	.zero		1


	//   ....[102]....
        /*0754*/ 	.word	0x00008450
        /*0758*/ 	.word	0x00000000
        /*075c*/ 	.word	0x00000000
        /*0760*/ 	.short	0x010a
        /*0762*/ 	.byte	0xff
	.zero		1


	//   ....[103]....
        /*0764*/ 	.word	0x000084b0
        /*0768*/ 	.word	0x00000000
        /*076c*/ 	.word	0x00000000
        /*0770*/ 	.short	0x010a
        /*0772*/ 	.byte	0xff
	.zero		1


	//   ....[104]....
        /*0774*/ 	.word	0x00008510
        /*0778*/ 	.word	0x00000000
        /*077c*/ 	.word	0x00000000
        /*0780*/ 	.short	0x010a
        /*0782*/ 	.byte	0xff
	.zero		1


	//   ....[105]....
        /*0784*/ 	.word	0x00008570
        /*0788*/ 	.word	0x00000000
        /*078c*/ 	.word	0x00000000
        /*0790*/ 	.short	0x010a
        /*0792*/ 	.byte	0xff
	.zero		1


	//   ....[106]....
        /*0794*/ 	.word	0x000085d0
        /*0798*/ 	.word	0x00000000
        /*079c*/ 	.word	0x00000000
        /*07a0*/ 	.short	0x010a
        /*07a2*/ 	.byte	0xff
	.zero		1


	//   ....[107]....
        /*07a4*/ 	.word	0x00008630
        /*07a8*/ 	.word	0x00000000
        /*07ac*/ 	.word	0x00000000
        /*07b0*/ 	.short	0x010a
        /*07b2*/ 	.byte	0xff
	.zero		1


	//   ....[108]....
        /*07b4*/ 	.word	0x00008690
        /*07b8*/ 	.word	0x00000000
        /*07bc*/ 	.word	0x00000000
        /*07c0*/ 	.short	0x010a
        /*07c2*/ 	.byte	0xff
	.zero		1


	//   ....[109]....
        /*07c4*/ 	.word	0x000086f0
        /*07c8*/ 	.word	0x00000000
        /*07cc*/ 	.word	0x00000000
        /*07d0*/ 	.short	0x010a
        /*07d2*/ 	.byte	0xff
	.zero		1


	//   ....[110]....
        /*07d4*/ 	.word	0x00008750
        /*07d8*/ 	.word	0x00000004
        /*07dc*/ 	.word	0x00000108
        /*07e0*/ 	.short	0x010a
        /*07e2*/ 	.byte	0xff
	.zero		1


	//   ....[111]....
        /*07e4*/ 	.word	0x000087b0
        /*07e8*/ 	.word	0x00000004
        /*07ec*/ 	.word	0x00000100
        /*07f0*/ 	.short	0x010a
        /*07f2*/ 	.byte	0xff
	.zero		1


	//   ....[112]....
        /*07f4*/ 	.word	0x00008810
        /*07f8*/ 	.word	0x00000000
        /*07fc*/ 	.word	0x00000100
        /*0800*/ 	.short	0x010a
        /*0802*/ 	.byte	0xff
	.zero		1


	//   ....[113]....
        /*0804*/ 	.word	0x00008870
        /*0808*/ 	.word	0x00000005
        /*080c*/ 	.word	0x00000120
        /*0810*/ 	.short	0x010a
        /*0812*/ 	.byte	0xff
	.zero		1


	//   ....[114]....
        /*0814*/ 	.word	0x000088d0
        /*0818*/ 	.word	0x00000000
        /*081c*/ 	.word	0x00000000
        /*0820*/ 	.short	0x010a
        /*0822*/ 	.byte	0xff
	.zero		1


	//   ....[115]....
        /*0824*/ 	.word	0x00008930
        /*0828*/ 	.word	0x00000000
        /*082c*/ 	.word	0x00000000
        /*0830*/ 	.short	0x010a
        /*0832*/ 	.byte	0xff
	.zero		1


	//   ....[116]....
        /*0834*/ 	.word	0x00008990
        /*0838*/ 	.word	0x00000000
        /*083c*/ 	.word	0x00000000
        /*0840*/ 	.short	0x010a
        /*0842*/ 	.byte	0xff
	.zero		1


	//   ....[117]....
        /*0844*/ 	.word	0x000089f0
        /*0848*/ 	.word	0x00000003
        /*084c*/ 	.word	0x00000100
        /*0850*/ 	.short	0x010a
        /*0852*/ 	.byte	0xff
	.zero		1


	//   ....[118]....
        /*0854*/ 	.word	0x00008a50
        /*0858*/ 	.word	0x00000000
        /*085c*/ 	.word	0x000000f8
        /*0860*/ 	.short	0x010a
        /*0862*/ 	.byte	0xff
	.zero		1


	//   ....[119]....
        /*0864*/ 	.word	0x00008ab0
        /*0868*/ 	.word	0x00000000
        /*086c*/ 	.word	0x000000d8
        /*0870*/ 	.short	0x010a
        /*0872*/ 	.byte	0xff
	.zero		1


	//   ....[120]....
        /*0874*/ 	.word	0x00008b10
        /*0878*/ 	.word	0x00000003
        /*087c*/ 	.word	0x000000d8
        /*0880*/ 	.short	0x010a
        /*0882*/ 	.byte	0xff
	.zero		1


	//   ....[121]....
        /*0884*/ 	.word	0x00008b70
        /*0888*/ 	.word	0x00000000
        /*088c*/ 	.word	0x00000000
        /*0890*/ 	.short	0x010a
        /*0892*/ 	.byte	0xff
	.zero		1


	//   ....[122]....
        /*0894*/ 	.word	0x00008bd0
        /*0898*/ 	.word	0x00000000
        /*089c*/ 	.word	0x00000000
        /*08a0*/ 	.short	0x010a
        /*08a2*/ 	.byte	0xff
	.zero		1


	//   ....[123]....
        /*08a4*/ 	.word	0x00008c30
        /*08a8*/ 	.word	0x00000000
        /*08ac*/ 	.word	0x00000100
        /*08b0*/ 	.short	0x010a
        /*08b2*/ 	.byte	0xff
	.zero		1


	//   ....[124]....
        /*08b4*/ 	.word	0x00008c80
        /*08b8*/ 	.word	0x00000000
        /*08bc*/ 	.word	0x000000c0
        /*08c0*/ 	.short	0x010a
        /*08c2*/ 	.byte	0xff
	.zero		1


	//   ....[125]....
        /*08c4*/ 	.word	0x00008cd0
        /*08c8*/ 	.word	0x00000056
        /*08cc*/ 	.word	0x00000110
        /*08d0*/ 	.short	0x010a
        /*08d2*/ 	.byte	0xff
	.zero		1


	//   ....[126]....
        /*08d4*/ 	.word	0x00008d20
        /*08d8*/ 	.word	0x00000003
        /*08dc*/ 	.word	0x000000c0
        /*08e0*/ 	.short	0x010a
        /*08e2*/ 	.byte	0xff
	.zero		1


	//----- nvinfo : EIATTR_NUM_MBARRIERS
	.align		4
.L_47:
        /*08e4*/ 	.byte	0x03, 0x38
        /*08e6*/ 	.short	0x0026


	//----- nvinfo : EIATTR_EXIT_INSTR_OFFSETS
	.align		4
        /*08e8*/ 	.byte	0x04, 0x1c
        /*08ea*/ 	.short	(.L_49 - .L_48)


	//   ....[0]....
.L_48:
        /*08ec*/ 	.word	0x00003310


	//   ....[1]....
        /*08f0*/ 	.word	0x000035a0


	//   ....[2]....
        /*08f4*/ 	.word	0x00003600


	//   ....[3]....
        /*08f8*/ 	.word	0x00004440


	//   ....[4]....
        /*08fc*/ 	.word	0x000056a0


	//   ....[5]....
        /*0900*/ 	.word	0x000056e0


	//   ....[6]....
        /*0904*/ 	.word	0x000080d0


	//   ....[7]....
        /*0908*/ 	.word	0x00008150


	//   ....[8]....
        /*090c*/ 	.word	0x00008180


	//   ....[9]....
        /*0910*/ 	.word	0x000081f0


	//----- nvinfo : EIATTR_MAX_THREADS
	.align		4
.L_49:
        /*0914*/ 	.byte	0x04, 0x05
        /*0916*/ 	.short	(.L_51 - .L_50)
.L_50:
        /*0918*/ 	.word	0x00000100
        /*091c*/ 	.word	0x00000001
        /*0920*/ 	.word	0x00000001


	//----- nvinfo : EIATTR_CRS_STACK_SIZE
	.align		4
.L_51:
        /*0924*/ 	.byte	0x04, 0x1e
        /*0926*/ 	.short	(.L_53 - .L_52)
.L_52:
        /*0928*/ 	.word	0x00000000


	//----- nvinfo : EIATTR_CBANK_PARAM_SIZE
	.align		4
.L_53:
        /*092c*/ 	.byte	0x03, 0x19
        /*092e*/ 	.short	0x0800


	//----- nvinfo : EIATTR_PARAM_CBANK
	.align		4
        /*0930*/ 	.byte	0x04, 0x0a
        /*0932*/ 	.short	(.L_55 - .L_54)
	.align		4
.L_54:
        /*0934*/ 	.word	index@(.nv.constant0._ZN7cutlass13device_kernelINS_4conv6kernel13ConvUniversalINS1_16ConvProblemShapeILNS1_8OperatorE2ELi2EEENS1_10collective14CollectiveConvINS1_47MainloopSm100TmaUmmaWarpSpecializedImplicitGemmILS5_2ELi12ELi2ELi1ELi2EN4cute5tupleIJNSA_1CILi2EEENSC_ILi1EEESE_EEEEENSB_IJNSC_ILi64EEENSB_IJSH_EEENSB_IJNSC_ILi32EEEEEEEEENS_10tfloat32_tESM_NSA_8TiledMMAINSA_8MMA_AtomIJNSA_17SM100_MMA_TF32_SSISM_SM_fLi64ELi64ELNSA_4UMMA5MajorE1ELSR_1ELNSQ_7ScaleInE0ELSS_0EEEEEENSA_6LayoutINSB_IJSE_SE_SE_EEENSB_IJNSC_ILi0EEESX_SX_EEEEENSB_IJNSA_10UnderscoreES10_S10_EEEEENS7_6detail27Sm100ImplicitGemmTileTraitsINSA_13SM90_TMA_LOADENSA_14ComposedLayoutINSA_7SwizzleILi2ELi5ELi2EEENSA_18smem_ptr_flag_bitsILi32EEENSV_INSB_IJSJ_NSC_ILi4EEEEEENSB_IJSE_SJ_EEEEEEEvEENS14_INSA_30SM90_TMA_LOAD_IM2COL_MULTICASTES1F_vEEEENS_8epilogue10collective18CollectiveEpilogueINS1K_23Sm100TmaWarpSpecializedILi3ELi2ELi16ELb1ELb0EEEJSL_NSB_IJNSV_ISH_SE_EENSV_ISJ_SE_EEEEESM_NSB_IJlNSB_IJSE_llEEESX_EEESM_S1T_NS1K_6fusion15FusionCallbacksIS1O_NS1U_17LinearCombinationISM_fSM_fLNS_15FloatRoundStyleE2EEESL_S1R_JEEENSA_5SM1004TMEM4LOAD26SM100_TMEM_LOAD_16dp128b8xES15_NS16_INS17_ILi3ELi4ELi3EEES1A_NSV_INSB_IJNSC_ILi8EEESJ_EEENSB_IJSJ_SE_EEEEEEENSA_17SM75_U32x4_LDSM_NENSA_14SM90_TMA_STOREES29_NSA_17SM90_U32x4_STSM_NENSA_39AutoVectorizingCopyWithAssumedAlignmentILi128EEEEEEvvEEEEvNT_6ParamsE)
        /*0938*/ 	.short	0x0380
        /*093a*/ 	.short	0x0800


	//----- nvinfo : EIATTR_SW_WAR
	.align		4
.L_55:
        /*093c*/ 	.byte	0x04, 0x36
        /*093e*/ 	.short	(.L_57 - .L_56)
.L_56:
        /*0940*/ 	.word	0x00000008
.L_57:


//--------------------- .nv.callgraph             --------------------------
	.section	.nv.callgraph,"",@"SHT_CUDA_CALLGRAPH"
	.align	4
	.sectionentsize	8
	.align		4
        /*0000*/ 	.word	0x00000000
	.align		4
        /*0004*/ 	.word	0xffffffff
	.align		4
        /*0008*/ 	.word	index@(_ZN7cutlass13device_kernelINS_4conv6kernel13ConvUniversalINS1_16ConvProblemShapeILNS1_8OperatorE2ELi2EEENS1_10collective14CollectiveConvINS1_47MainloopSm100TmaUmmaWarpSpecializedImplicitGemmILS5_2ELi12ELi2ELi1ELi2EN4cute5tupleIJNSA_1CILi2EEENSC_ILi1EEESE_EEEEENSB_IJNSC_ILi64EEENSB_IJSH_EEENSB_IJNSC_ILi32EEEEEEEEENS_10tfloat32_tESM_NSA_8TiledMMAINSA_8MMA_AtomIJNSA_17SM100_MMA_TF32_SSISM_SM_fLi64ELi64ELNSA_4UMMA5MajorE1ELSR_1ELNSQ_7ScaleInE0ELSS_0EEEEEENSA_6LayoutINSB_IJSE_SE_SE_EEENSB_IJNSC_ILi0EEESX_SX_EEEEENSB_IJNSA_10UnderscoreES10_S10_EEEEENS7_6detail27Sm100ImplicitGemmTileTraitsINSA_13SM90_TMA_LOADENSA_14ComposedLayoutINSA_7SwizzleILi2ELi5ELi2EEENSA_18smem_ptr_flag_bitsILi32EEENSV_INSB_IJSJ_NSC_ILi4EEEEEENSB_IJSE_SJ_EEEEEEEvEENS14_INSA_30SM90_TMA_LOAD_IM2COL_MULTICASTES1F_vEEEENS_8epilogue10collective18CollectiveEpilogueINS1K_23Sm100TmaWarpSpecializedILi3ELi2ELi16ELb1ELb0EEEJSL_NSB_IJNSV_ISH_SE_EENSV_ISJ_SE_EEEEESM_NSB_IJlNSB_IJSE_llEEESX_EEESM_S1T_NS1K_6fusion15FusionCallbacksIS1O_NS1U_17LinearCombinationISM_fSM_fLNS_15FloatRoundStyleE2EEESL_S1R_JEEENSA_5SM1004TMEM4LOAD26SM100_TMEM_LOAD_16dp128b8xES15_NS16_INS17_ILi3ELi4ELi3EEES1A_NSV_INSB_IJNSC_ILi8EEESJ_EEENSB_IJSJ_SE_EEEEEEENSA_17SM75_U32x4_LDSM_NENSA_14SM90_TMA_STOREES29_NSA_17SM90_U32x4_STSM_NENSA_39AutoVectorizingCopyWithAssumedAlignmentILi128EEEEEEvvEEEEvNT_6ParamsE)
	.align		4
        /*000c*/ 	.word	index@(__assertfail)
	.align		4
        /*0010*/ 	.word	0x00000000
	.align		4
        /*0014*/ 	.word	0xfffffffe
	.align		4
        /*0018*/ 	.word	0x00000000
	.align		4
        /*001c*/ 	.word	0xfffffffd
	.align		4
        /*0020*/ 	.word	0x00000000
	.align		4
        /*0024*/ 	.word	0xfffffffc


//--------------------- .nv.constant4             --------------------------
	.section	.nv.constant4,"a",@progbits
	.align	8
	.align		8
.nv.constant4:
        /*0000*/ 	.dword	__assertfail
	.align		8
        /*0008*/ 	.dword	__unnamed_1
	.align		8
        /*0010*/ 	.dword	__unnamed_2
	.align		8
        /*0018*/ 	.dword	_ZN39_INTERNAL_28f78056_4_k_cu_ad12bad0_43514cuda3std3__45__cpo5beginE
	.align		8
        /*0020*/ 	.dword	_ZN39_INTERNAL_28f78056_4_k_cu_ad12bad0_43514cuda3std3__45__cpo3endE
	.align		8
        /*0028*/ 	.dword	_ZN39_INTERNAL_28f78056_4_k_cu_ad12bad0_43514cuda3std3__45__cpo6cbeginE
	.align		8
        /*0030*/ 	.dword	_ZN39_INTERNAL_28f78056_4_k_cu_ad12bad0_43514cuda3std3__45__cpo4cendE
	.align		8
        /*0038*/ 	.dword	_ZN39_INTERNAL_28f78056_4_k_cu_ad12bad0_43514cuda3std3__441_GLOBAL__N__28f78056_4_k_cu_ad12bad0_43516ignoreE
	.align		8
        /*0040*/ 	.dword	_ZN39_INTERNAL_28f78056_4_k_cu_ad12bad0_43514cuda3std3__419piecewise_constructE
	.align		8
        /*0048*/ 	.dword	_ZN39_INTERNAL_28f78056_4_k_cu_ad12bad0_43514cuda3std3__48in_placeE
	.align		8
        /*0050*/ 	.dword	_ZN39_INTERNAL_28f78056_4_k_cu_ad12bad0_43514cuda3std6ranges3__45__cpo4swapE
	.align		8
        /*0058*/ 	.dword	_ZN39_INTERNAL_28f78056_4_k_cu_ad12bad0_43514cuda3std6ranges3__45__cpo9iter_moveE
	.align		8
        /*0060*/ 	.dword	_ZN39_INTERNAL_28f78056_4_k_cu_ad12bad0_43514cute7productE
	.align		8
        /*0068*/ 	.dword	_ZN39_INTERNAL_28f78056_4_k_cu_ad12bad0_43514cute1_E
	.align		8
        /*0070*/ 	.dword	$str$27
	.align		8
        /*0078*/ 	.dword	$str$28
	.align		8
        /*0080*/ 	.dword	$str$29
	.align		8
        /*0088*/ 	.dword	$str$30


//--------------------- .text._ZN7cutlass13device_kernelINS_4conv6kernel13ConvUniversalINS1_16ConvProblemShapeILNS1_8OperatorE2ELi2EEENS1_10collective14CollectiveConvINS1_47MainloopSm100TmaUmmaWarpSpecializedImplicitGemmILS5_2ELi12ELi2ELi1ELi2EN4cute5tupleIJNSA_1CILi2EEENSC_ILi1EEESE_EEEEENSB_IJNSC_ILi64EEENSB_IJSH_EEENSB_IJNSC_ILi32EEEEEEEEENS_10tfloat32_tESM_NSA_8TiledMMAINSA_8MMA_AtomIJNSA_17SM100_MMA_TF32_SSISM_SM_fLi64ELi64ELNSA_4UMMA5MajorE1ELSR_1ELNSQ_7ScaleInE0ELSS_0EEEEEENSA_6LayoutINSB_IJSE_SE_SE_EEENSB_IJNSC_ILi0EEESX_SX_EEEEENSB_IJNSA_10UnderscoreES10_S10_EEEEENS7_6detail27Sm100ImplicitGemmTileTraitsINSA_13SM90_TMA_LOADENSA_14ComposedLayoutINSA_7SwizzleILi2ELi5ELi2EEENSA_18smem_ptr_flag_bitsILi32EEENSV_INSB_IJSJ_NSC_ILi4EEEEEENSB_IJSE_SJ_EEEEEEEvEENS14_INSA_30SM90_TMA_LOAD_IM2COL_MULTICASTES1F_vEEEENS_8epilogue10collective18CollectiveEpilogueINS1K_23Sm100TmaWarpSpecializedILi3ELi2ELi16ELb1ELb0EEEJSL_NSB_IJNSV_ISH_SE_EENSV_ISJ_SE_EEEEESM_NSB_IJlNSB_IJSE_llEEESX_EEESM_S1T_NS1K_6fusion15FusionCallbacksIS1O_NS1U_17LinearCombinationISM_fSM_fLNS_15FloatRoundStyleE2EEESL_S1R_JEEENSA_5SM1004TMEM4LOAD26SM100_TMEM_LOAD_16dp128b8xES15_NS16_INS17_ILi3ELi4ELi3EEES1A_NSV_INSB_IJNSC_ILi8EEESJ_EEENSB_IJSJ_SE_EEEEEEENSA_17SM75_U32x4_LDSM_NENSA_14SM90_TMA_STOREES29_NSA_17SM90_U32x4_STSM_NENSA_39AutoVectorizingCopyWithAssumedAlignmentILi128EEEEEEvvEEEEvNT_6ParamsE --------------------------
	.section	.text._ZN7cutlass13device_kernelINS_4conv6kernel13ConvUniversalINS1_16ConvProblemShapeILNS1_8OperatorE2ELi2EEENS1_10collective14CollectiveConvINS1_47MainloopSm100TmaUmmaWarpSpecializedImplicitGemmILS5_2ELi12ELi2ELi1ELi2EN4cute5tupleIJNSA_1CILi2EEENSC_ILi1EEESE_EEEEENSB_IJNSC_ILi64EEENSB_IJSH_EEENSB_IJNSC_ILi32EEEEEEEEENS_10tfloat32_tESM_NSA_8TiledMMAINSA_8MMA_AtomIJNSA_17SM100_MMA_TF32_SSISM_SM_fLi64ELi64ELNSA_4UMMA5MajorE1ELSR_1ELNSQ_7ScaleInE0ELSS_0EEEEEENSA_6LayoutINSB_IJSE_SE_SE_EEENSB_IJNSC_ILi0EEESX_SX_EEEEENSB_IJNSA_10UnderscoreES10_S10_EEEEENS7_6detail27Sm100ImplicitGemmTileTraitsINSA_13SM90_TMA_LOADENSA_14ComposedLayoutINSA_7SwizzleILi2ELi5ELi2EEENSA_18smem_ptr_flag_bitsILi32EEENSV_INSB_IJSJ_NSC_ILi4EEEEEENSB_IJSE_SJ_EEEEEEEvEENS14_INSA_30SM90_TMA_LOAD_IM2COL_MULTICASTES1F_vEEEENS_8epilogue10collective18CollectiveEpilogueINS1K_23Sm100TmaWarpSpecializedILi3ELi2ELi16ELb1ELb0EEEJSL_NSB_IJNSV_ISH_SE_EENSV_ISJ_SE_EEEEESM_NSB_IJlNSB_IJSE_llEEESX_EEESM_S1T_NS1K_6fusion15FusionCallbacksIS1O_NS1U_17LinearCombinationISM_fSM_fLNS_15FloatRoundStyleE2EEESL_S1R_JEEENSA_5SM1004TMEM4LOAD26SM100_TMEM_LOAD_16dp128b8xES15_NS16_INS17_ILi3ELi4ELi3EEES1A_NSV_INSB_IJNSC_ILi8EEESJ_EEENSB_IJSJ_SE_EEEEEEENSA_17SM75_U32x4_LDSM_NENSA_14SM90_TMA_STOREES29_NSA_17SM90_U32x4_STSM_NENSA_39AutoVectorizingCopyWithAssumedAlignmentILi128EEEEEEvvEEEEvNT_6ParamsE,"ax",@progbits
	.align	128
.text._ZN7cutlass13device_kernelINS_4conv6kernel13ConvUniversalINS1_16ConvProblemShapeILNS1_8OperatorE2ELi2EEENS1_10collective14CollectiveConvINS1_47MainloopSm100TmaUmmaWarpSpecializedImplicitGemmILS5_2ELi12ELi2ELi1ELi2EN4cute5tupleIJNSA_1CILi2EEENSC_ILi1EEESE_EEEEENSB_IJNSC_ILi64EEENSB_IJSH_EEENSB_IJNSC_ILi32EEEEEEEEENS_10tfloat32_tESM_NSA_8TiledMMAINSA_8MMA_AtomIJNSA_17SM100_MMA_TF32_SSISM_SM_fLi64ELi64ELNSA_4UMMA5MajorE1ELSR_1ELNSQ_7ScaleInE0ELSS_0EEEEEENSA_6LayoutINSB_IJSE_SE_SE_EEENSB_IJNSC_ILi0EEESX_SX_EEEEENSB_IJNSA_10UnderscoreES10_S10_EEEEENS7_6detail27Sm100ImplicitGemmTileTraitsINSA_13SM90_TMA_LOADENSA_14ComposedLayoutINSA_7SwizzleILi2ELi5ELi2EEENSA_18smem_ptr_flag_bitsILi32EEENSV_INSB_IJSJ_NSC_ILi4EEEEEENSB_IJSE_SJ_EEEEEEEvEENS14_INSA_30SM90_TMA_LOAD_IM2COL_MULTICASTES1F_vEEEENS_8epilogue10collective18CollectiveEpilogueINS1K_23Sm100TmaWarpSpecializedILi3ELi2ELi16ELb1ELb0EEEJSL_NSB_IJNSV_ISH_SE_EENSV_ISJ_SE_EEEEESM_NSB_IJlNSB_IJSE_llEEESX_EEESM_S1T_NS1K_6fusion15FusionCallbacksIS1O_NS1U_17LinearCombinationISM_fSM_fLNS_15FloatRoundStyleE2EEESL_S1R_JEEENSA_5SM1004TMEM4LOAD26SM100_TMEM_LOAD_16dp128b8xES15_NS16_INS17_ILi3ELi4ELi3EEES1A_NSV_INSB_IJNSC_ILi8EEESJ_EEENSB_IJSJ_SE_EEEEEEENSA_17SM75_U32x4_LDSM_NENSA_14SM90_TMA_STOREES29_NSA_17SM90_U32x4_STSM_NENSA_39AutoVectorizingCopyWithAssumedAlignmentILi128EEEEEEvvEEEEvNT_6ParamsE:
        .type           _ZN7cutlass13device_kernelINS_4conv6kernel13ConvUniversalINS1_16ConvProblemShapeILNS1_8OperatorE2ELi2EEENS1_10collective14CollectiveConvINS1_47MainloopSm100TmaUmmaWarpSpecializedImplicitGemmILS5_2ELi12ELi2ELi1ELi2EN4cute5tupleIJNSA_1CILi2EEENSC_ILi1EEESE_EEEEENSB_IJNSC_ILi64EEENSB_IJSH_EEENSB_IJNSC_ILi32EEEEEEEEENS_10tfloat32_tESM_NSA_8TiledMMAINSA_8MMA_AtomIJNSA_17SM100_MMA_TF32_SSISM_SM_fLi64ELi64ELNSA_4UMMA5MajorE1ELSR_1ELNSQ_7ScaleInE0ELSS_0EEEEEENSA_6LayoutINSB_IJSE_SE_SE_EEENSB_IJNSC_ILi0EEESX_SX_EEEEENSB_IJNSA_10UnderscoreES10_S10_EEEEENS7_6detail27Sm100ImplicitGemmTileTraitsINSA_13SM90_TMA_LOADENSA_14ComposedLayoutINSA_7SwizzleILi2ELi5ELi2EEENSA_18smem_ptr_flag_bitsILi32EEENSV_INSB_IJSJ_NSC_ILi4EEEEEENSB_IJSE_SJ_EEEEEEEvEENS14_INSA_30SM90_TMA_LOAD_IM2COL_MULTICASTES1F_vEEEENS_8epilogue10collective18CollectiveEpilogueINS1K_23Sm100TmaWarpSpecializedILi3ELi2ELi16ELb1ELb0EEEJSL_NSB_IJNSV_ISH_SE_EENSV_ISJ_SE_EEEEESM_NSB_IJlNSB_IJSE_llEEESX_EEESM_S1T_NS1K_6fusion15FusionCallbacksIS1O_NS1U_17LinearCombinationISM_fSM_fLNS_15FloatRoundStyleE2EEESL_S1R_JEEENSA_5SM1004TMEM4LOAD26SM100_TMEM_LOAD_16dp128b8xES15_NS16_INS17_ILi3ELi4ELi3EEES1A_NSV_INSB_IJNSC_ILi8EEESJ_EEENSB_IJSJ_SE_EEEEEEENSA_17SM75_U32x4_LDSM_NENSA_14SM90_TMA_STOREES29_NSA_17SM90_U32x4_STSM_NENSA_39AutoVectorizingCopyWithAssumedAlignmentILi128EEEEEEvvEEEEvNT_6ParamsE,@function
        .size           _ZN7cutlass13device_kernelINS_4conv6kernel13ConvUniversalINS1_16ConvProblemShapeILNS1_8OperatorE2ELi2EEENS1_10collective14CollectiveConvINS1_47MainloopSm100TmaUmmaWarpSpecializedImplicitGemmILS5_2ELi12ELi2ELi1ELi2EN4cute5tupleIJNSA_1CILi2EEENSC_ILi1EEESE_EEEEENSB_IJNSC_ILi64EEENSB_IJSH_EEENSB_IJNSC_ILi32EEEEEEEEENS_10tfloat32_tESM_NSA_8TiledMMAINSA_8MMA_AtomIJNSA_17SM100_MMA_TF32_SSISM_SM_fLi64ELi64ELNSA_4UMMA5MajorE1ELSR_1ELNSQ_7ScaleInE0ELSS_0EEEEEENSA_6LayoutINSB_IJSE_SE_SE_EEENSB_IJNSC_ILi0EEESX_SX_EEEEENSB_IJNSA_10UnderscoreES10_S10_EEEEENS7_6detail27Sm100ImplicitGemmTileTraitsINSA_13SM90_TMA_LOADENSA_14ComposedLayoutINSA_7SwizzleILi2ELi5ELi2EEENSA_18smem_ptr_flag_bitsILi32EEENSV_INSB_IJSJ_NSC_ILi4EEEEEENSB_IJSE_SJ_EEEEEEEvEENS14_INSA_30SM90_TMA_LOAD_IM2COL_MULTICASTES1F_vEEEENS_8epilogue10collective18CollectiveEpilogueINS1K_23Sm100TmaWarpSpecializedILi3ELi2ELi16ELb1ELb0EEEJSL_NSB_IJNSV_ISH_SE_EENSV_ISJ_SE_EEEEESM_NSB_IJlNSB_IJSE_llEEESX_EEESM_S1T_NS1K_6fusion15FusionCallbacksIS1O_NS1U_17LinearCombinationISM_fSM_fLNS_15FloatRoundStyleE2EEESL_S1R_JEEENSA_5SM1004TMEM4LOAD26SM100_TMEM_LOAD_16dp128b8xES15_NS16_INS17_ILi3ELi4ELi3EEES1A_NSV_INSB_IJNSC_ILi8EEESJ_EEENSB_IJSJ_SE_EEEEEEENSA_17SM75_U32x4_LDSM_NENSA_14SM90_TMA_STOREES29_NSA_17SM90_U32x4_STSM_NENSA_39AutoVectorizingCopyWithAssumedAlignmentILi128EEEEEEvvEEEEvNT_6ParamsE,(.L_x_176 - _ZN7cutlass13device_kernelINS_4conv6kernel13ConvUniversalINS1_16ConvProblemShapeILNS1_8OperatorE2ELi2EEENS1_10collective14CollectiveConvINS1_47MainloopSm100TmaUmmaWarpSpecializedImplicitGemmILS5_2ELi12ELi2ELi1ELi2EN4cute5tupleIJNSA_1CILi2EEENSC_ILi1EEESE_EEEEENSB_IJNSC_ILi64EEENSB_IJSH_EEENSB_IJNSC_ILi32EEEEEEEEENS_10tfloat32_tESM_NSA_8TiledMMAINSA_8MMA_AtomIJNSA_17SM100_MMA_TF32_SSISM_SM_fLi64ELi64ELNSA_4UMMA5MajorE1ELSR_1ELNSQ_7ScaleInE0ELSS_0EEEEEENSA_6LayoutINSB_IJSE_SE_SE_EEENSB_IJNSC_ILi0EEESX_SX_EEEEENSB_IJNSA_10UnderscoreES10_S10_EEEEENS7_6detail27Sm100ImplicitGemmTileTraitsINSA_13SM90_TMA_LOADENSA_14ComposedLayoutINSA_7SwizzleILi2ELi5ELi2EEENSA_18smem_ptr_flag_bitsILi32EEENSV_INSB_IJSJ_NSC_ILi4EEEEEENSB_IJSE_SJ_EEEEEEEvEENS14_INSA_30SM90_TMA_LOAD_IM2COL_MULTICASTES1F_vEEEENS_8epilogue10collective18CollectiveEpilogueINS1K_23Sm100TmaWarpSpecializedILi3ELi2ELi16ELb1ELb0EEEJSL_NSB_IJNSV_ISH_SE_EENSV_ISJ_SE_EEEEESM_NSB_IJlNSB_IJSE_llEEESX_EEESM_S1T_NS1K_6fusion15FusionCallbacksIS1O_NS1U_17LinearCombinationISM_fSM_fLNS_15FloatRoundStyleE2EEESL_S1R_JEEENSA_5SM1004TMEM4LOAD26SM100_TMEM_LOAD_16dp128b8xES15_NS16_INS17_ILi3ELi4ELi3EEES1A_NSV_INSB_IJNSC_ILi8EEESJ_EEENSB_IJSJ_SE_EEEEEEENSA_17SM75_U32x4_LDSM_NENSA_14SM90_TMA_STOREES29_NSA_17SM90_U32x4_STSM_NENSA_39AutoVectorizingCopyWithAssumedAlignmentILi128EEEEEEvvEEEEvNT_6ParamsE)
        .other          _ZN7cutlass13device_kernelINS_4conv6kernel13ConvUniversalINS1_16ConvProblemShapeILNS1_8OperatorE2ELi2EEENS1_10collective14CollectiveConvINS1_47MainloopSm100TmaUmmaWarpSpecializedImplicitGemmILS5_2ELi12ELi2ELi1ELi2EN4cute5tupleIJNSA_1CILi2EEENSC_ILi1EEESE_EEEEENSB_IJNSC_ILi64EEENSB_IJSH_EEENSB_IJNSC_ILi32EEEEEEEEENS_10tfloat32_tESM_NSA_8TiledMMAINSA_8MMA_AtomIJNSA_17SM100_MMA_TF32_SSISM_SM_fLi64ELi64ELNSA_4UMMA5MajorE1ELSR_1ELNSQ_7ScaleInE0ELSS_0EEEEEENSA_6LayoutINSB_IJSE_SE_SE_EEENSB_IJNSC_ILi0EEESX_SX_EEEEENSB_IJNSA_10UnderscoreES10_S10_EEEEENS7_6detail27Sm100ImplicitGemmTileTraitsINSA_13SM90_TMA_LOADENSA_14ComposedLayoutINSA_7SwizzleILi2ELi5ELi2EEENSA_18smem_ptr_flag_bitsILi32EEENSV_INSB_IJSJ_NSC_ILi4EEEEEENSB_IJSE_SJ_EEEEEEEvEENS14_INSA_30SM90_TMA_LOAD_IM2COL_MULTICASTES1F_vEEEENS_8epilogue10collective18CollectiveEpilogueINS1K_23Sm100TmaWarpSpecializedILi3ELi2ELi16ELb1ELb0EEEJSL_NSB_IJNSV_ISH_SE_EENSV_ISJ_SE_EEEEESM_NSB_IJlNSB_IJSE_llEEESX_EEESM_S1T_NS1K_6fusion15FusionCallbacksIS1O_NS1U_17LinearCombinationISM_fSM_fLNS_15FloatRoundStyleE2EEESL_S1R_JEEENSA_5SM1004TMEM4LOAD26SM100_TMEM_LOAD_16dp128b8xES15_NS16_INS17_ILi3ELi4ELi3EEES1A_NSV_INSB_IJNSC_ILi8EEESJ_EEENSB_IJSJ_SE_EEEEEEENSA_17SM75_U32x4_LDSM_NENSA_14SM90_TMA_STOREES29_NSA_17SM90_U32x4_STSM_NENSA_39AutoVectorizingCopyWithAssumedAlignmentILi128EEEEEEvvEEEEvNT_6ParamsE,@"STO_CUDA_ENTRY STV_DEFAULT"
_ZN7cutlass13device_kernelINS_4conv6kernel13ConvUniversalINS1_16ConvProblemShapeILNS1_8OperatorE2ELi2EEENS1_10collective14CollectiveConvINS1_47MainloopSm100TmaUmmaWarpSpecializedImplicitGemmILS5_2ELi12ELi2ELi1ELi2EN4cute5tupleIJNSA_1CILi2EEENSC_ILi1EEESE_EEEEENSB_IJNSC_ILi64EEENSB_IJSH_EEENSB_IJNSC_ILi32EEEEEEEEENS_10tfloat32_tESM_NSA_8TiledMMAINSA_8MMA_AtomIJNSA_17SM100_MMA_TF32_SSISM_SM_fLi64ELi64ELNSA_4UMMA5MajorE1ELSR_1ELNSQ_7ScaleInE0ELSS_0EEEEEENSA_6LayoutINSB_IJSE_SE_SE_EEENSB_IJNSC_ILi0EEESX_SX_EEEEENSB_IJNSA_10UnderscoreES10_S10_EEEEENS7_6detail27Sm100ImplicitGemmTileTraitsINSA_13SM90_TMA_LOADENSA_14ComposedLayoutINSA_7SwizzleILi2ELi5ELi2EEENSA_18smem_ptr_flag_bitsILi32EEENSV_INSB_IJSJ_NSC_ILi4EEEEEENSB_IJSE_SJ_EEEEEEEvEENS14_INSA_30SM90_TMA_LOAD_IM2COL_MULTICASTES1F_vEEEENS_8epilogue10collective18CollectiveEpilogueINS1K_23Sm100TmaWarpSpecializedILi3ELi2ELi16ELb1ELb0EEEJSL_NSB_IJNSV_ISH_SE_EENSV_ISJ_SE_EEEEESM_NSB_IJlNSB_IJSE_llEEESX_EEESM_S1T_NS1K_6fusion15FusionCallbacksIS1O_NS1U_17LinearCombinationISM_fSM_fLNS_15FloatRoundStyleE2EEESL_S1R_JEEENSA_5SM1004TMEM4LOAD26SM100_TMEM_LOAD_16dp128b8xES15_NS16_INS17_ILi3ELi4ELi3EEES1A_NSV_INSB_IJNSC_ILi8EEESJ_EEENSB_IJSJ_SE_EEEEEEENSA_17SM75_U32x4_LDSM_NENSA_14SM90_TMA_STOREES29_NSA_17SM90_U32x4_STSM_NENSA_39AutoVectorizingCopyWithAssumedAlignmentILi128EEEEEEvvEEEEvNT_6ParamsE:
[----:B------:R-:W1:Y:S01]  /*0000*/  LDC R1, c[0x0][0x37c] ;  /* 0x0000df00ff017b82 */ /* 0x000e620000000800 */
[----:B------:R-:W2:Y:S01]  /*0010*/  S2R R76, SR_TID.X ;  /* 0x00000000004c7919 */ /* 0x000ea20000002100 */
[----:B------:R-:W3:Y:S01]  /*0020*/  LDCU.64 UR6, c[0x0][0x890] ;  /* 0x00011200ff0677ac */ /* 0x000ee20008000a00 */
[----:B-1----:R-:W-:Y:S01]  /*0030*/  VIADD R1, R1, 0xfffffff8 ;  /* 0xfffffff801017836 */ /* 0x002fe20000000000 */
[----:B------:R-:W-:Y:S02]  /*0040*/  PRMT R67, RZ, 0x7610, R67 ;  /* 0x00007610ff437816 */ /* 0x000fe40000000043 */
[----:B------:R-:W-:Y:S01]  /*0050*/  ELECT P6, URZ, PT ;  /* 0x0000000000ff782f */ /* 0x000fe200038c0000 */
[----:B------:R-:W1:Y:S01]  /*0060*/  LDCU.64 UR46, c[0x0][0x358] ;  /* 0x00006b00ff2e77ac */ /* 0x000e620008000a00 */
[----:B---3--:R-:W-:-:S04]  /*0070*/  UISETP.NE.U32.AND UP0, UPT, UR6, URZ, UPT ;  /* 0x000000ff0600728c */ /* 0x008fc8000bf05070 */
[----:B------:R-:W-:Y:S01]  /*0080*/  UISETP.NE.AND.EX UP0, UPT, UR7, URZ, UPT, UP0 ;  /* 0x000000ff0700728c */ /* 0x000fe2000bf05300 */
[----:B--2---:R-:W-:-:S05]  /*0090*/  SHF.R.U32.HI R77, RZ, 0x5, R76 ;  /* 0x00000005ff4d7819 */ /* 0x004fca000001164c */
[----:B------:R-:W2:Y:S02]  /*00a0*/  SHFL.IDX PT, R0, R77, RZ, 0x1f ;  /* 0x00001fff4d007589 */ /* 0x000ea400000e0000 */
[----:B--2---:R-:W-:Y:S01]  /*00b0*/  R2UR UR4, R0 ;  /* 0x00000000000472ca */ /* 0x004fe200000e0000 */
[----:B-1----:R-:W-:-:S14]  /*00c0*/  BRA.U UP0, `(.L_x_0) ;  /* 0x00000001002c7547 */ /* 0x002fdc000b800000 */
[----:B------:R-:W1:Y:S02]  /*00d0*/  LDCU.64 UR8, c[0x0][0x888] ;  /* 0x00011100ff0877ac */ /* 0x000e640008000a00 */
[----:B-1----:R-:W-:-:S04]  /*00e0*/  UISETP.NE.U32.AND UP0, UPT, UR8, URZ, UPT ;  /* 0x000000ff0800728c */ /* 0x002fc8000bf05070 */
[----:B------:R-:W-:-:S09]  /*00f0*/  UISETP.NE.AND.EX UP0, UPT, UR9, URZ, UPT, UP0 ;  /* 0x000000ff0900728c */ /* 0x000fd2000bf05300 */
[----:B------:R-:W-:Y:S05]  /*0100*/  BRA.U !UP0, `(.L_x_1) ;  /* 0x0000000108107547 */ /* 0x000fea000b800000 */
[----:B------:R-:W1:Y:S02]  /*0110*/  LDC.64 R2, c[0x0][0x888] ;  /* 0x00022200ff027b82 */ /* 0x000e640000000a00 */
[----:B-1----:R1:W5:Y:S01]  /*0120*/  LDG.E R35, desc[UR46][R2.64] ;  /* 0x0000002e02237981 */ /* 0x002362000c1e1900 */
[----:B------:R-:W-:Y:S01]  /*0130*/  HFMA2 R67, -RZ, RZ, 0, 5.9604644775390625e-08 ;  /* 0x00000001ff437431 */ /* 0x000fe200000001ff */
[----:B------:R-:W-:Y:S05]  /*0140*/  BRA `(.L_x_0) ;  /* 0x00000000000c7947 */ /* 0x000fea0003800000 */
.L_x_1:
[----:B------:R-:W1:Y:S01]  /*0150*/  LDCU UR5, c[0x0][0x880] ;  /* 0x00011000ff0577ac */ /* 0x000e620008000800 */
[----:B------:R-:W-:Y:S01]  /*0160*/  HFMA2 R67, -RZ, RZ, 0, 5.9604644775390625e-08 ;  /* 0x00000001ff437431 */ /* 0x000fe200000001ff */
[----:B-1----:R-:W-:Y:S02]  /*0170*/  MOV R35, UR5 ;  /* 0x0000000500237c02 */ /* 0x002fe40008000f00 */
.L_x_0:
[----:B------:R-:W2:Y:S02]  /*0180*/  LDCU.64 UR8, c[0x0][0x8b0] ;  /* 0x00011600ff0877ac */ /* 0x000ea40008000a00 */
[----:B--2---:R-:W-:-:S04]  /*0190*/  UISETP.NE.U32.AND UP0, UPT, UR8, URZ, UPT ;  /* 0x000000ff0800728c */ /* 0x004fc8000bf05070 */
[----:B------:R-:W-:-:S09]  /*01a0*/  UISETP.NE.AND.EX UP0, UPT, UR9, URZ, UPT, UP0 ;  /* 0x000000ff0900728c */ /* 0x000fd2000bf05300 */
[----:B------:R-:W-:Y:S05]  /*01b0*/  BRA.U UP0, `(.L_x_2) ;  /* 0x0000000100247547 */ /* 0x000fea000b800000 */
[----:B------:R-:W2:Y:S02]  /*01c0*/  LDCU.64 UR8, c[0x0][0x8a8] ;  /* 0x00011500ff0877ac */ /* 0x000ea40008000a00 */
[----:B--2---:R-:W-:-:S04]  /*01d0*/  UISETP.NE.U32.AND UP0, UPT, UR8, URZ, UPT ;  /* 0x000000ff0800728c */ /* 0x004fc8000bf05070 */
[----:B------:R-:W-:-:S09]  /*01e0*/  UISETP.NE.AND.EX UP0, UPT, UR9, URZ, UPT, UP0 ;  /* 0x000000ff0900728c */ /* 0x000fd2000bf05300 */
[----:B------:R-:W-:Y:S05]  /*01f0*/  BRA.U !UP0, `(.L_x_3) ;  /* 0x00000001080c7547 */ /* 0x000fea000b800000 */
[----:B-1----:R-:W1:Y:S02]  /*0200*/  LDC.64 R2, c[0x0][0x8a8] ;  /* 0x00022a00ff027b82 */ /* 0x002e640000000a00 */
[----:B-1----:R2:W5:Y:S01]  /*0210*/  LDG.E R33, desc[UR46][R2.64] ;  /* 0x0000002e02217981 */ /* 0x002562000c1e1900 */
[----:B------:R-:W-:Y:S05]  /*0220*/  BRA `(.L_x_2) ;  /* 0x0000000000087947 */ /* 0x000fea0003800000 */
.L_x_3:
[----:B------:R-:W2:Y:S02]  /*0230*/  LDCU UR5, c[0x0][0x8a0] ;  /* 0x00011400ff0577ac */ /* 0x000ea40008000800 */
[----:B--2---:R-:W-:Y:S02]  /*0240*/  MOV R33, UR5 ;  /* 0x0000000500217c02 */ /* 0x004fe40008000f00 */
.L_x_2:
[----:B------:R-:W-:Y:S01]  /*0250*/  IMAD.U32 R0, RZ, RZ, UR4 ;  /* 0x00000004ff007e24 */ /* 0x000fe2000f8e00ff */
[----:B------:R-:W-:Y:S04]  /*0260*/  BSSY.RECONVERGENT B0, `(.L_x_4) ;  /* 0x000000c000007945 */ /* 0x000fe80003800200 */
[C---:B------:R-:W-:Y:S02]  /*0270*/  ISETP.NE.OR P1, PT, R0.reuse, 0x1, !P6 ;  /* 0x000000010000780c */ /* 0x040fe40007725670 */
[----:B------:R-:W-:-:S11]  /*0280*/  ISETP.NE.OR P0, PT, R0, 0x3, !P6 ;  /* 0x000000030000780c */ /* 0x000fd60007705670 */
[----:B------:R-:W-:Y:S05]  /*0290*/  @P1 BRA `(.L_x_5) ;  /* 0x0000000000201947 */ /* 0x000fea0003800000 */
[----:B------:R-:W3:Y:S02]  /*02a0*/  LDCU.64 UR8, c[0x0][0x348] ;  /* 0x00006900ff0877ac */ /* 0x000ee40008000a00 */
[----:B---3--:R-:W-:Y:S02]  /*02b0*/  UIADD3 UR10, UP1, UPT, UR8, 0x80, URZ ;  /* 0x00000080080a7890 */ /* 0x008fe4000ff3e0ff */
[----:B------:R-:W-:Y:S02]  /*02c0*/  UIADD3 UR8, UP0, UPT, UR8, 0x180, URZ ;  /* 0x0000018008087890 */ /* 0x000fe4000ff1e0ff */
[----:B------:R-:W-:Y:S02]  /*02d0*/  UIADD3.X UR11, UPT, UPT, URZ, UR9, URZ, UP1, !UPT ;  /* 0x00000009ff0b7290 */ /* 0x000fe40008ffe4ff */
[----:B------:R-:W-:-:S07]  /*02e0*/  UIADD3.X UR9, UPT, UPT, URZ, UR9, URZ, UP0, !UPT ;  /* 0x00000009ff097290 */ /* 0x000fce00087fe4ff */
[----:B------:R3:W-:Y:S02]  /*02f0*/  UTMACCTL.PF [UR10] ;  /* 0x000000000a0079b9 */ /* 0x0007e40008040000 */
[----:B------:R3:W-:Y:S02]  /*0300*/  UTMACCTL.PF [UR8] ;  /* 0x00000000080079b9 */ /* 0x0007e40008040000 */
[----:B---3--:R-:W-:Y:S01]  /*0310*/  NOP ;  /* 0x0000000000007918 */ /* 0x008fe20000000000 */
.L_x_5:
[----:B------:R-:W-:Y:S05]  /*0320*/  BSYNC.RECONVERGENT B0 ;  /* 0x0000000000007941 */ /* 0x000fea0003800200 */
.L_x_4:
[----:B------:R-:W-:Y:S04]  /*0330*/  BSSY.RECONVERGENT B0, `(.L_x_6) ;  /* 0x000000a000007945 */ /* 0x000fe80003800200 */
        /* <DEDUP_REMOVED lines=9> */
.L_x_7:
[----:B------:R-:W-:Y:S05]  /*03d0*/  BSYNC.RECONVERGENT B0 ;  /* 0x0000000000007941 */ /* 0x000fea0003800200 */
.L_x_6:
[----:B------:R-:W3:Y:S01]  /*03e0*/  LDCU.64 UR8, c[0x0][0x888] ;  /* 0x00011100ff0877ac */ /* 0x000ee20008000a00 */
[----:B------:R-:W-:Y:S02]  /*03f0*/  UISETP.EQ.U32.AND UP1, UPT, UR6, URZ, UPT ;  /* 0x000000ff0600728c */ /* 0x000fe4000bf22070 */
[----:B------:R-:W-:Y:S02]  /*0400*/  UPLOP3.LUT UP6, UPT, UPT, UPT, UPT, 0x80, 0x8 ;  /* 0x000000000008789c */ /* 0x000fe40003fcf070 */
[----:B---3--:R-:W-:-:S04]  /*0410*/  UISETP.NE.U32.AND UP0, UPT, UR8, URZ, UPT ;  /* 0x000000ff0800728c */ /* 0x008fc8000bf05070 */
[----:B------:R-:W-:-:S04]  /*0420*/  UISETP.NE.AND.EX UP0, UPT, UR9, URZ, UPT, UP0 ;  /* 0x000000ff0900728c */ /* 0x000fc8000bf05300 */
[----:B------:R-:W-:-:S04]  /*0430*/  UISETP.EQ.OR.EX UP2, UPT, UR7, URZ, !UP0, UP1 ;  /* 0x000000ff0700728c */ /* 0x000fc8000c742710 */
[----:B------:R-:W-:-:S05]  /*0440*/  UP2UR UR49, UPR, URZ, 0x4 ;  /* 0x00000004ff317883 */ /* 0x000fca0008000000 */
[----:B------:R-:W-:Y:S07]  /*0450*/  BRA.U !UP2, `(.L_x_8) ;  /* 0x000000010a207547 */ /* 0x000fee000b800000 */
[----:B------:R-:W-:Y:S01]  /*0460*/  UISETP.NE.U32.AND UP2, UPT, UR6, URZ, UPT ;  /* 0x000000ff0600728c */ /* 0x000fe2000bf45070 */
[----:B-----5:R-:W-:Y:S01]  /*0470*/  FSETP.NEU.AND P0, PT, R35, RZ, PT ;  /* 0x000000ff2300720b */ /* 0x020fe20003f0d000 */
[----:B------:R-:W-:Y:S02]  /*0480*/  USEL UR5, URZ, 0xffffffff, UP0 ;  /* 0xffffffffff057887 */ /* 0x000fe40008000000 */
[----:B------:R-:W-:-:S10]  /*0490*/  UISETP.NE.AND.EX UP2, UPT, UR7, URZ, UPT, UP2 ;  /* 0x000000ff0700728c */ /* 0x000fd4000bf45320 */
[----:B------:R-:W-:Y:S01]  /*04a0*/  VOTEU.ANY UP1, P0 ;  /* 0x0000000000ff7886 */ /* 0x000fe20000020100 */
[----:B------:R-:W-:-:S04]  /*04b0*/  @!UP2 USEL UR5, URZ, 0xffffffff, UP1 ;  /* 0xffffffffff05a887 */ /* 0x000fc80008800000 */
[----:B------:R-:W-:-:S04]  /*04c0*/  ULOP3.LUT UR5, UR5, 0x1, URZ, 0xc0, !UPT ;  /* 0x0000000105057892 */ /* 0x000fc8000f8ec0ff */
[----:B------:R-:W-:-:S11]  /*04d0*/  UISETP.NE.U32.AND UP6, UPT, UR5, 0x1, UPT ;  /* 0x000000010500788c */ /* 0x000fd6000bfc5070 */
.L_x_8:
[----:B-12---:R-:W1:Y:S02]  /*04e0*/  SHFL.IDX PT, R2, R77, RZ, 0x1f ;  /* 0x00001fff4d027589 */ /* 0x006e6400000e0000 */
[----:B-1----:R-:W-:-:S13]  /*04f0*/  ISETP.NE.AND P0, PT, R2, RZ, PT ;  /* 0x000000ff0200720c */ /* 0x002fda0003f05270 */
[----:B------:R-:W-:Y:S05]  /*0500*/  @P0 BRA `(.L_x_9) ;  /* 0x0000000000a40947 */ /* 0x000fea0003800000 */
[----:B------:R-:W-:Y:S01]  /*0510*/  ELECT P0, URZ, PT ;  /* 0x0000000000ff782f */ /* 0x000fe20003800000 */
[----:B------:R-:W-:-:S12]  /*0520*/  BSSY.RECONVERGENT B0, `(.L_x_9) ;  /* 0x0000027000007945 */ /* 0x000fd80003800200 */
[----:B------:R-:W-:Y:S05]  /*0530*/  @!P0 BRA `(.L_x_10) ;  /* 0x0000000000948947 */ /* 0x000fea0003800000 */
[----:B------:R-:W1:Y:S01]  /*0540*/  S2UR UR7, SR_CgaCtaId ;  /* 0x00000000000779c3 */ /* 0x000e620000008800 */
[----:B------:R-:W-:Y:S01]  /*0550*/  UMOV UR8, 0x400 ;  /* 0x0000040000087882 */ /* 0x000fe20000000000 */
[----:B------:R-:W-:Y:S01]  /*0560*/  UMOV UR6, 0x1 ;  /* 0x0000000100067882 */ /* 0x000fe20000000000 */
[----:B------:R-:W-:Y:S02]  /*0570*/  UMOV UR5, 0x2 ;  /* 0x0000000200057882 */ /* 0x000fe40000000000 */
[----:B------:R-:W-:-:S04]  /*0580*/  UIADD3 UR10, UPT, UPT, -UR5, 0x100000, URZ ;  /* 0x00100000050a7890 */ /* 0x000fc8000fffe1ff */
[----:B------:R-:W-:Y:S02]  /*0590*/  USHF.L.U32 UR11, UR10, 0xb, URZ ;  /* 0x0000000b0a0b7899 */ /* 0x000fe400080006ff */
[----:B------:R-:W-:Y:S02]  /*05a0*/  USHF.L.U32 UR10, UR10, 0x1, URZ ;  /* 0x000000010a0a7899 */ /* 0x000fe400080006ff */
[----:B-1----:R-:W-:Y:S02]  /*05b0*/  ULEA UR7, UR7, UR8, 0x18 ;  /* 0x0000000807077291 */ /* 0x002fe4000f8ec0ff */
[----:B------:R-:W-:-:S04]  /*05c0*/  UIADD3 UR8, UPT, UPT, -UR6, 0x100000, URZ ;  /* 0x0010000006087890 */ /* 0x000fc8000fffe1ff */
[----:B------:R-:W-:Y:S02]  /*05d0*/  USHF.L.U32 UR9, UR8, 0xb, URZ ;  /* 0x0000000b08097899 */ /* 0x000fe400080006ff */
[----:B------:R-:W-:Y:S01]  /*05e0*/  USHF.L.U32 UR8, UR8, 0x1, URZ ;  /* 0x0000000108087899 */ /* 0x000fe200080006ff */
[----:B------:R-:W1:Y:S11]  /*05f0*/  FENCE.VIEW.ASYNC.S ;  /* 0x00000000000073c6 */ /* 0x000e760000000000 */
[----:B-1----:R1:W2:Y:S01]  /*0600*/  SYNCS.EXCH.64 URZ, [UR7], UR8 ;  /* 0x0000000807ff75b2 */ /* 0x0022a20008000100 */
[----:B------:R1:W3:Y:S01]  /*0610*/  SYNCS.EXCH.64 URZ, [UR7+0x60], UR10 ;  /* 0x0000600a07ff75b2 */ /* 0x0002e20008000100 */
[----:B------:R1:W4:Y:S01]  /*0620*/  SYNCS.EXCH.64 URZ, [UR7+0x8], UR8 ;  /* 0x0000080807ff75b2 */ /* 0x0003220008000100 */
[----:B------:R1:W1:Y:S01]  /*0630*/  SYNCS.EXCH.64 URZ, [UR7+0x68], UR10 ;  /* 0x0000680a07ff75b2 */ /* 0x0002620008000100 */
        /* <DEDUP_REMOVED lines=20> */
[----:B--2---:R-:W-:Y:S01]  /*0780*/  NOP ;  /* 0x0000000000007918 */ /* 0x004fe20000000000 */
.L_x_10:
[----:B-1----:R-:W-:Y:S05]  /*0790*/  BSYNC.RECONVERGENT B0 ;  /* 0x0000000000007941 */ /* 0x002fea0003800200 */
.L_x_9:
[----:B------:R-:W1:Y:S01]  /*07a0*/  SHFL.IDX PT, R2, R77, RZ, 0x1f ;  /* 0x00001fff4d027589 */ /* 0x000e6200000e0000 */
[----:B------:R-:W-:Y:S01]  /*07b0*/  NOP ;  /* 0x0000000000007918 */ /* 0x000fe20000000000 */
[----:B-1----:R-:W-:-:S13]  /*07c0*/  ISETP.NE.AND P0, PT, R2, 0x1, PT ;  /* 0x000000010200780c */ /* 0x002fda0003f05270 */
[----:B------:R-:W-:Y:S05]  /*07d0*/  @P0 BRA `(.L_x_11) ;  /* 0x0000000000500947 */ /* 0x000fea0003800000 */
[----:B------:R-:W1:Y:S01]  /*07e0*/  S2UR UR7, SR_CgaCtaId ;  /* 0x00000000000779c3 */ /* 0x000e620000008800 */
[----:B------:R-:W-:Y:S01]  /*07f0*/  UMOV UR8, 0x400 ;  /* 0x0000040000087882 */ /* 0x000fe20000000000 */
[----:B------:R-:W-:Y:S01]  /*0800*/  UMOV UR6, 0x20 ;  /* 0x0000002000067882 */ /* 0x000fe20000000000 */
[----:B------:R-:W-:Y:S01]  /*0810*/  UMOV UR5, 0x80 ;  /* 0x0000008000057882 */ /* 0x000fe20000000000 */
[----:B------:R-:W-:Y:S01]  /*0820*/  ELECT P0, URZ, PT ;  /* 0x0000000000ff782f */ /* 0x000fe20003800000 */
        /* <DEDUP_REMOVED lines=8> */
[----:B-1----:R1:W2:Y:S01]  /*08b0*/  SYNCS.EXCH.64 URZ, [UR7+0xc0], UR8 ;  /* 0x0000c00807ff75b2 */ /* 0x0022a20008000100 */
[----:B------:R1:W1:Y:S01]  /*08c0*/  SYNCS.EXCH.64 URZ, [UR7+0xd8], UR10 ;  /* 0x0000d80a07ff75b2 */ /* 0x0002620008000100 */
[----:B------:R1:W1:Y:S01]  /*08d0*/  SYNCS.EXCH.64 URZ, [UR7+0xc8], UR8 ;  /* 0x0000c80807ff75b2 */ /* 0x0002620008000100 */
[----:B------:R1:W1:Y:S01]  /*08e0*/  SYNCS.EXCH.64 URZ, [UR7+0xe0], UR10 ;  /* 0x0000e00a07ff75b2 */ /* 0x0002620008000100 */
[----:B------:R1:W1:Y:S01]  /*08f0*/  SYNCS.EXCH.64 URZ, [UR7+0xd0], UR8 ;  /* 0x0000d00807ff75b2 */ /* 0x0002620008000100 */
[----:B------:R1:W1:Y:S01]  /*0900*/  SYNCS.EXCH.64 URZ, [UR7+0xe8], UR10 ;  /* 0x0000e80a07ff75b2 */ /* 0x0002620008000100 */
[----:B------:R-:W-:Y:S01]  /*0910*/  NOP ;  /* 0x0000000000007918 */ /* 0x000fe20000000000 */
.L_x_11:
[----:B------:R-:W3:Y:S01]  /*0920*/  SHFL.IDX PT, R2, R77, RZ, 0x1f ;  /* 0x00001fff4d027589 */ /* 0x000ee200000e0000 */
[----:B------:R-:W-:Y:S01]  /*0930*/  NOP ;  /* 0x0000000000007918 */ /* 0x000fe20000000000 */
[----:B---3--:R-:W-:-:S13]  /*0940*/  ISETP.NE.AND P0, PT, R2, 0x3, PT ;  /* 0x000000030200780c */ /* 0x008fda0003f05270 */
[----:B------:R-:W-:Y:S05]  /*0950*/  @P0 BRA `(.L_x_12) ;  /* 0x0000000000300947 */ /* 0x000fea0003800000 */
[----:B------:R-:W3:Y:S01]  /*0960*/  S2UR UR6, SR_CgaCtaId ;  /* 0x00000000000679c3 */ /* 0x000ee20000008800 */
[----:B-1----:R-:W-:Y:S01]  /*0970*/  UMOV UR7, 0x400 ;  /* 0x0000040000077882 */ /* 0x002fe20000000000 */
[----:B------:R-:W-:Y:S01]  /*0980*/  UMOV UR5, 0x20 ;  /* 0x0000002000057882 */ /* 0x000fe20000000000 */
[----:B------:R-:W-:Y:S01]  /*0990*/  ELECT P0, URZ, PT ;  /* 0x0000000000ff782f */ /* 0x000fe20003800000 */
[----:B------:R-:W-:-:S04]  /*09a0*/  UIADD3 UR8, UPT, UPT, -UR5, 0x100000, URZ ;  /* 0x0010000005087890 */ /* 0x000fc8000fffe1ff */
[----:B------:R-:W-:Y:S02]  /*09b0*/  USHF.L.U32 UR9, UR8, 0xb, URZ ;  /* 0x0000000b08097899 */ /* 0x000fe400080006ff */
[----:B------:R-:W-:Y:S02]  /*09c0*/  USHF.L.U32 UR8, UR8, 0x1, URZ ;  /* 0x0000000108087899 */ /* 0x000fe400080006ff */
[----:B---3--:R-:W-:Y:S01]  /*09d0*/  ULEA UR6, UR6, UR7, 0x18 ;  /* 0x0000000706067291 */ /* 0x008fe2000f8ec0ff */
[----:B------:R-:W1:Y:S11]  /*09e0*/  FENCE.VIEW.ASYNC.S ;  /* 0x00000000000073c6 */ /* 0x000e760000000000 */
[----:B-1----:R3:W1:Y:S01]  /*09f0*/  SYNCS.EXCH.64 URZ, [UR6+0xf0], UR8 ;  /* 0x0000f00806ff75b2 */ /* 0x0026620008000100 */
[----:B------:R3:W1:Y:S02]  /*0a00*/  SYNCS.EXCH.64 URZ, [UR6+0xf8], UR8 ;  /* 0x0000f80806ff75b2 */ /* 0x0006640008000100 */
[----:B---3--:R-:W-:Y:S01]  /*0a10*/  NOP ;  /* 0x0000000000007918 */ /* 0x008fe20000000000 */
.L_x_12:
[----:B------:R-:W3:Y:S01]  /*0a20*/  SHFL.IDX PT, R2, R77, RZ, 0x1f ;  /* 0x00001fff4d027589 */ /* 0x000ee200000e0000 */
[----:B------:R-:W-:Y:S01]  /*0a30*/  NOP ;  /* 0x0000000000007918 */ /* 0x000fe20000000000 */
[----:B---3--:R-:W-:-:S13]  /*0a40*/  ISETP.NE.AND P0, PT, R2, 0x4, PT ;  /* 0x000000040200780c */ /* 0x008fda0003f05270 */
[----:B------:R-:W-:Y:S05]  /*0a50*/  @P0 BRA `(.L_x_13) ;  /* 0x0000000000440947 */ /* 0x000fea0003800000 */
[----:B------:R-:W3:Y:S01]  /*0a60*/  S2UR UR6, SR_CgaCtaId ;  /* 0x00000000000679c3 */ /* 0x000ee20000008800 */
[----:B-1----:R-:W-:Y:S01]  /*0a70*/  UMOV UR8, 0x1e0 ;  /* 0x000001e000087882 */ /* 0x002fe20000000000 */
[----:B------:R-:W-:Y:S01]  /*0a80*/  UMOV UR7, 0x400 ;  /* 0x0000040000077882 */ /* 0x000fe20000000000 */
[----:B------:R-:W-:Y:S01]  /*0a90*/  USEL UR8, UR8, 0x1a0, UP6 ;  /* 0x000001a008087887 */ /* 0x000fe2000b000000 */
[----:B------:R-:W-:Y:S01]  /*0aa0*/  UMOV UR5, 0x1 ;  /* 0x0000000100057882 */ /* 0x000fe20000000000 */
[----:B------:R-:W-:Y:S01]  /*0ab0*/  ELECT P0, URZ, PT ;  /* 0x0000000000ff782f */ /* 0x000fe20003800000 */
[----:B------:R-:W-:-:S04]  /*0ac0*/  UIADD3 UR10, UPT, UPT, -UR5, 0x100000, URZ ;  /* 0x00100000050a7890 */ /* 0x000fc8000fffe1ff */
[----:B------:R-:W-:Y:S02]  /*0ad0*/  USHF.L.U32 UR11, UR10, 0xb, URZ ;  /* 0x0000000b0a0b7899 */ /* 0x000fe400080006ff */
[----:B------:R-:W-:Y:S02]  /*0ae0*/  USHF.L.U32 UR10, UR10, 0x1, URZ ;  /* 0x000000010a0a7899 */ /* 0x000fe400080006ff */
        /* <DEDUP_REMOVED lines=8> */
.L_x_13:
[----:B------:R-:W3:Y:S01]  /*0b70*/  SHFL.IDX PT, R2, R77, RZ, 0x1f ;  /* 0x00001fff4d027589 */ /* 0x000ee200000e0000 */
[----:B------:R-:W1:Y:S01]  /*0b80*/  S2UR UR45, SR_CgaCtaId ;  /* 0x00000000002d79c3 */ /* 0x000e620000008800 */
[----:B------:R-:W-:Y:S01]  /*0b90*/  NOP ;  /* 0x0000000000007918 */ /* 0x000fe20000000000 */
[----:B---3--:R-:W-:-:S13]  /*0ba0*/  ISETP.NE.AND P0, PT, R2, 0x5, PT ;  /* 0x000000050200780c */ /* 0x008fda0003f05270 */
[----:B-1----:R-:W-:Y:S05]  /*0bb0*/  @P0 BRA `(.L_x_14) ;  /* 0x0000000000440947 */ /* 0x002fea0003800000 */
[----:B------:R-:W-:Y:S01]  /*0bc0*/  UMOV UR7, 0x400 ;  /* 0x0000040000077882 */ /* 0x000fe20000000000 */
[----:B------:R-:W-:Y:S01]  /*0bd0*/  UMOV UR6, 0x1 ;  /* 0x0000000100067882 */ /* 0x000fe20000000000 */
[----:B------:R-:W-:Y:S01]  /*0be0*/  UMOV UR5, 0x80 ;  /* 0x0000008000057882 */ /* 0x000fe20000000000 */
[----:B------:R-:W-:Y:S02]  /*0bf0*/  ULEA UR7, UR45, UR7, 0x18 ;  /* 0x000000072d077291 */ /* 0x000fe4000f8ec0ff */
[----:B------:R-:W-:-:S04]  /*0c00*/  UIADD3 UR8, UPT, UPT, -UR6, 0x100000, URZ ;  /* 0x0010000006087890 */ /* 0x000fc8000fffe1ff */
[----:B------:R-:W-:Y:S02]  /*0c10*/  USHF.L.U32 UR9, UR8, 0xb, URZ ;  /* 0x0000000b08097899 */ /* 0x000fe400080006ff */
[----:B------:R-:W-:Y:S02]  /*0c20*/  USHF.L.U32 UR8, UR8, 0x1, URZ ;  /* 0x0000000108087899 */ /* 0x000fe400080006ff */
[----:B------:R-:W-:-:S04]  /*0c30*/  UIADD3 UR10, UPT, UPT, -UR5, 0x100000, URZ ;  /* 0x00100000050a7890 */ /* 0x000fc8000fffe1ff */
[----:B------:R-:W-:Y:S02]  /*0c40*/  USHF.L.U32 UR11, UR10, 0xb, URZ ;  /* 0x0000000b0a0b7899 */ /* 0x000fe400080006ff */
[----:B------:R-:W-:Y:S01]  /*0c50*/  USHF.L.U32 UR10, UR10, 0x1, URZ ;  /* 0x000000010a0a7899 */ /* 0x000fe200080006ff */
[----:B------:R-:W-:Y:S01]  /*0c60*/  ELECT P0, URZ, PT ;  /* 0x0000000000ff782f */ /* 0x000fe20003800000 */
[----:B------:R-:W1:Y:S02]  /*0c70*/  FENCE.VIEW.ASYNC.S ;  /* 0x00000000000073c6 */ /* 0x000e640000000000 */
[----:B-1----:R1:W3:Y:S08]  /*0c80*/  SYNCS.EXCH.64 URZ, [UR7+0x110], UR8 ;  /* 0x0001100807ff75b2 */ /* 0x0022f00008000100 */
[----:B------:R1:W1:Y:S01]  /*0c90*/  SYNCS.EXCH.64 URZ, [UR7+0x120], UR10 ;  /* 0x0001200a07ff75b2 */ /* 0x0002620008000100 */
[----:B------:R1:W1:Y:S01]  /*0ca0*/  SYNCS.EXCH.64 URZ, [UR7+0x118], UR8 ;  /* 0x0001180807ff75b2 */ /* 0x0002620008000100 */
[----:B------:R1:W1:Y:S01]  /*0cb0*/  SYNCS.EXCH.64 URZ, [UR7+0x128], UR10 ;  /* 0x0001280a07ff75b2 */ /* 0x0002620008000100 */
[----:B------:R-:W-:Y:S01]  /*0cc0*/  NOP ;  /* 0x0000000000007918 */ /* 0x000fe20000000000 */
.L_x_14:
[----:B------:R-:W2:Y:S01]  /*0cd0*/  LDCU UR5, c[0x0][0x36c] ;  /* 0x00006d80ff0577ac */ /* 0x000ea20008000800 */
[----:B------:R-:W-:Y:S01]  /*0ce0*/  ISETP.NE.OR P6, PT, R0, 0x2, !P6 ;  /* 0x000000020000780c */ /* 0x000fe200077c5670 */
[----:B------:R-:W-:Y:S01]  /*0cf0*/  NOP ;  /* 0x0000000000007918 */ /* 0x000fe20000000000 */
[----:B------:R-:W-:Y:S01]  /*0d00*/  LOP3.LUT R8, R76, 0x1f, RZ, 0xc0, !PT ;  /* 0x0000001f4c087812 */ /* 0x000fe200078ec0ff */
[----:B------:R-:W-:Y:S02]  /*0d10*/  UISETP.NE.AND UP5, UPT, UR4, 0x2, UPT ;  /* 0x000000020400788c */ /* 0x000fe4000bfa5270 */
[----:B------:R-:W-:Y:S02]  /*0d20*/  UISETP.NE.AND UP4, UPT, UR4, URZ, UPT ;  /* 0x000000ff0400728c */ /* 0x000fe4000bf85270 */
[----:B--2---:R-:W-:-:S09]  /*0d30*/  UISETP.EQ.U32.AND UP1, UPT, UR5, 0x1, UPT ;  /* 0x000000010500788c */ /* 0x004fd2000bf22070 */
[----:B------:R-:W-:Y:S05]  /*0d40*/  BRA.U !UP1, `(.L_x_15) ;  /* 0x0000000109087547 */ /* 0x000fea000b800000 */
[----:B-1-34-:R-:W-:Y:S01]  /*0d50*/  UCGABAR_ARV ;  /* 0x00000000000079c7 */ /* 0x01afe20008000000 */
[----:B------:R-:W-:Y:S05]  /*0d60*/  BRA `(.L_x_16) ;  /* 0x0000000000047947 */ /* 0x000fea0003800000 */
.L_x_15:
[----:B-1-34-:R-:W-:Y:S01]  /*0d70*/  NOP ;  /* 0x0000000000007918 */ /* 0x01afe20000000000 */
.L_x_16:
[----:B------:R-:W1:Y:S01]  /*0d80*/  S2R R19, SR_CTAID.Y ;  /* 0x0000000000137919 */ /* 0x000e620000002600 */
[----:B------:R-:W2:Y:S01]  /*0d90*/  S2UR UR6, SR_CTAID.X ;  /* 0x00000000000679c3 */ /* 0x000ea20000002500 */
[----:B------:R-:W-:-:S05]  /*0da0*/  CS2R.32 R68, SR_CgaSize ;  /* 0x0000000000447805 */ /* 0x000fca0000008a00 */
[----:B------:R-:W-:-:S05]  /*0db0*/  IMAD R68, R68, -0xa0, RZ ;  /* 0xffffff6044447824 */ /* 0x000fca00078e02ff */
[----:B------:R-:W-:-:S14]  /*0dc0*/  R2UR UR7, R68 ;  /* 0x00000000440772ca */ /* 0x000fdc00000e0000 */
[----:B------:R-:W3:Y:S01]  /*0dd0*/  LDCU UR7, c[0x0][UR7+0x2b0] ;  /* 0x00005600070777ac */ /* 0x000ee20008000800 */
[----:B------:R-:W-:-:S05]  /*0de0*/  CS2R.32 R68, SR_CgaSize ;  /* 0x0000000000447805 */ /* 0x000fca0000008a00 */
[----:B------:R-:W-:-:S05]  /*0df0*/  IMAD R68, R68, -0xa0, RZ ;  /* 0xffffff6044447824 */ /* 0x000fca00078e02ff */
[----:B------:R-:W-:-:S14]  /*0e00*/  R2UR UR5, R68 ;  /* 0x00000000440572ca */ /* 0x000fdc00000e0000 */
[----:B------:R-:W4:Y:S01]  /*0e10*/  LDCU UR5, c[0x0][UR5+0x2b4] ;  /* 0x00005680050577ac */ /* 0x000f220008000800 */
[----:B------:R-:W-:-:S05]  /*0e20*/  CS2R.32 R0, SR_CgaSize ;  /* 0x0000000000007805 */ /* 0x000fca0000008a00 */
[----:B------:R-:W-:-:S06]  /*0e30*/  IMAD R0, R0, -0xa0, RZ ;  /* 0xffffff6000007824 */ /* 0x000fcc00078e02ff */
[----:B------:R-:W4:Y:S01]  /*0e40*/  LDC R0, c[0x0][R0+0x2a4] ;  /* 0x0000a90000007b82 */ /* 0x000f220000000800 */
[----:B------:R-:W-:Y:S02]  /*0e50*/  USHF.L.U32 UR34, UR45, 0x9, URZ ;  /* 0x000000092d227899 */ /* 0x000fe400080006ff */
[----:B------:R-:W-:Y:S02]  /*0e60*/  USHF.L.U32 UR30, UR45, 0x4, URZ ;  /* 0x000000042d1e7899 */ /* 0x000fe400080006ff */
[----:B------:R-:W-:Y:S02]  /*0e70*/  ULOP3.LUT UR34, UR34, 0x200, URZ, 0xc0, !UPT ;  /* 0x0000020022227892 */ /* 0x000fe4000f8ec0ff */
[----:B------:R-:W-:Y:S01]  /*0e80*/  ULOP3.LUT UR30, UR30, 0x10, URZ, 0xc0, !UPT ;  /* 0x000000101e1e7892 */ /* 0x000fe2000f8ec0ff */
[----:B------:R-:W4:Y:S01]  /*0e90*/  LDC R11, c[0x0][0xb24] ;  /* 0x0002c900ff0b7b82 */ /* 0x000f220000000800 */
[----:B------:R-:W-:Y:S01]  /*0ea0*/  UISETP.NE.AND UP2, UPT, UR4, 0x2, UPT ;  /* 0x000000020400788c */ /* 0x000fe2000bf45270 */
[----:B--2---:R-:W-:-:S02]  /*0eb0*/  I2FP.F32.U32 R68, UR6 ;  /* 0x0000000600447c45 */ /* 0x004fc40008201000 */
[----:B------:R-:W-:-:S05]  /*0ec0*/  CS2R.32 R3, SR_CgaSize ;  /* 0x0000000000037805 */ /* 0x000fca0000008a00 */
[----:B------:R-:W-:-:S06]  /*0ed0*/  IMAD R3, R3, -0xa0, RZ ;  /* 0xffffff6003037824 */ /* 0x000fcc00078e02ff */
[----:B------:R-:W2:Y:S01]  /*0ee0*/  LDC R3, c[0x0][R3+0x2a0] ;  /* 0x0000a80003037b82 */ /* 0x000ea20000000800 */
[----:B------:R-:W-:Y:S01]  /*0ef0*/  MOV R21, UR6 ;  /* 0x0000000600157c02 */ /* 0x000fe20008000f00 */
[----:B---3--:R-:W-:Y:S01]  /*0f00*/  FMUL R68, R68, UR7 ;  /* 0x0000000744447c20 */ /* 0x008fe20008400000 */
[----:B-1----:R-:W-:-:S05]  /*0f10*/  I2FP.F32.U32 R2, R19 ;  /* 0x0000001300027245 */ /* 0x002fca0000201000 */
[----:B------:R-:W1:Y:S01]  /*0f20*/  S2UR UR48, SR_CTAID.Z ;  /* 0x00000000003079c3 */ /* 0x000e620000002700 */
[----:B------:R-:W3:Y:S01]  /*0f30*/  F2I.U32.TRUNC.NTZ R68, R68 ;  /* 0x0000004400447305 */ /* 0x000ee2000020f000 */
[----:B----4-:R-:W-:Y:S01]  /*0f40*/  FMUL R2, R2, UR5 ;  /* 0x0000000502027c20 */ /* 0x010fe20008400000 */
[----:B------:R-:W4:Y:S01]  /*0f50*/  LDCU UR5, c[0x0][0xb30] ;  /* 0x00016600ff0577ac */ /* 0x000f220008000800 */
[----:B------:R-:W-:-:S04]  /*0f60*/  ISETP.GE.AND P0, PT, R11, 0x1, PT ;  /* 0x000000010b00780c */ /* 0x000fc80003f06270 */
[----:B------:R-:W1:Y:S01]  /*0f70*/  LDC R26, c[0x0][0xb24] ;  /* 0x0002c900ff1a7b82 */ /* 0x000e620000000800 */
[----:B------:R-:W4:Y:S01]  /*0f80*/  F2I.U32.TRUNC.NTZ R66, R2 ;  /* 0x0000000200427305 */ /* 0x000f22000020f000 */
[----:B---3--:R-:W-:-:S05]  /*0f90*/  IADD3 R68, PT, PT, -R68, RZ, RZ ;  /* 0x000000ff44447210 */ /* 0x008fca0007ffe1ff */
[----:B--2---:R-:W-:Y:S01]  /*0fa0*/  IMAD R68, R3, R68, UR6 ;  /* 0x0000000603447e24 */ /* 0x004fe2000f8e0244 */
[----:B----4-:R-:W-:-:S05]  /*0fb0*/  IADD3 R66, PT, PT, -R66, RZ, RZ ;  /* 0x000000ff42427210 */ /* 0x010fca0007ffe1ff */
[----:B------:R-:W-:Y:S01]  /*0fc0*/  IMAD R66, R0, R66, R19 ;  /* 0x0000004200427224 */ /* 0x000fe200078e0213 */
[----:B------:R-:W-:Y:S01]  /*0fd0*/  PRMT R0, RZ, 0x7610, R0 ;  /* 0x00007610ff007816 */ /* 0x000fe20000000000 */
[----:B------:R-:W-:Y:S06]  /*0fe0*/  BRA.U UP4, `(.L_x_17) ;  /* 0x0000000104207547 */ /* 0x000fec000b800000 */
[C---:B------:R-:W-:Y:S02]  /*0ff0*/  ISETP.NE.AND P3, PT, R66.reuse, RZ, PT ;  /* 0x000000ff4200720c */ /* 0x040fe40003f65270 */
[----:B------:R-:W-:Y:S02]  /*1000*/  ISETP.NE.AND P1, PT, R66, RZ, PT ;  /* 0x000000ff4200720c */ /* 0x000fe40003f25270 */
[C---:B------:R-:W-:Y:S02]  /*1010*/  ISETP.NE.AND P2, PT, R68.reuse, 0x1, PT ;  /* 0x000000014400780c */ /* 0x040fe40003f45270 */
[----:B------:R-:W-:Y:S02]  /*1020*/  SEL R0, RZ, 0x2, P3 ;  /* 0x00000002ff007807 */ /* 0x000fe40001800000 */
[----:B------:R-:W-:Y:S02]  /*1030*/  ISETP.EQ.OR P1, PT, R68, RZ, !P1 ;  /* 0x000000ff4400720c */ /* 0x000fe40004f22670 */
[----:B------:R-:W-:-:S02]  /*1040*/  SEL R0, R0, 0x2, P2 ;  /* 0x0000000200007807 */ /* 0x000fc40001000000 */
[----:B------:R-:W-:-:S05]  /*1050*/  SEL R3, RZ, 0x1, !P1 ;  /* 0x00000001ff037807 */ /* 0x000fca0004800000 */
[----:B------:R-:W-:Y:S02]  /*1060*/  IMAD.IADD R0, R3, 0x1, R0 ;  /* 0x0000000103007824 */ /* 0x000fe400078e0200 */
.L_x_17:
[----:B------:R-:W-:Y:S05]  /*1070*/  @!P0 BRA `(.L_x_18) ;  /* 0x0000000000b88947 */ /* 0x000fea0003800000 */
[----:B------:R-:W2:Y:S01]  /*1080*/  LDC.64 R4, c[0x0][0xb18] ;  /* 0x0002c600ff047b82 */ /* 0x000ea20000000a00 */
[----:B------:R-:W-:-:S07]  /*1090*/  ISETP.NE.AND P0, PT, R11, 0x1, PT ;  /* 0x000000010b00780c */ /* 0x000fce0003f05270 */
[----:B------:R-:W3:Y:S08]  /*10a0*/  LDC R10, c[0x0][0xb0c] ;  /* 0x0002c300ff0a7b82 */ /* 0x000ef00000000800 */
[----:B------:R-:W4:Y:S08]  /*10b0*/  LDC R13, c[0x0][0x370] ;  /* 0x0000dc00ff0d7b82 */ /* 0x000f300000000800 */
[----:B------:R-:W1:Y:S01]  /*10c0*/  LDC R12, c[0x0][0x374] ;  /* 0x0000dd00ff0c7b82 */ /* 0x000e620000000800 */
[----:B--2---:R-:W-:-:S07]  /*10d0*/  ISETP.NE.AND P1, PT, R4, 0x1, PT ;  /* 0x000000010400780c */ /* 0x004fce0003f25270 */
[----:B------:R-:W4:Y:S01]  /*10e0*/  LDC.64 R6, c[0x0][0xb10] ;  /* 0x0002c400ff067b82 */ /* 0x000f220000000a00 */
[----:B---3--:R-:W-:-:S07]  /*10f0*/  ISETP.NE.AND P2, PT, R10, 0x1, PT ;  /* 0x000000010a00780c */ /* 0x008fce0003f45270 */
[----:B------:R-:W2:Y:S08]  /*1100*/  LDC R9, c[0x0][0xb20] ;  /* 0x0002c800ff097b82 */ /* 0x000eb00000000800 */
[----:B------:R-:W3:Y:S01]  /*1110*/  LDC.64 R2, c[0x0][0xb28] ;  /* 0x0002ca00ff027b82 */ /* 0x000ee20000000a00 */
[----:B-1----:R-:W-:-:S04]  /*1120*/  IMAD.HI.U32 R14, R12, R5, RZ ;  /* 0x000000050c0e7227 */ /* 0x002fc800078e00ff */
[----:B----4-:R-:W-:-:S04]  /*1130*/  IMAD.HI.U32 R16, R13, R6, RZ ;  /* 0x000000060d107227 */ /* 0x010fc800078e00ff */
[----:B------:R-:W-:Y:S01]  /*1140*/  IMAD.HI.U32 R18, R21, R6, RZ ;  /* 0x0000000615127227 */ /* 0x000fe200078e00ff */
[----:B------:R-:W-:Y:S02]  /*1150*/  @P2 SHF.R.U32.HI R13, RZ, R7, R16 ;  /* 0x00000007ff0d2219 */ /* 0x000fe40000011610 */
[----:B--2---:R-:W-:Y:S01]  /*1160*/  @P1 SHF.R.U32.HI R12, RZ, R9, R14 ;  /* 0x00000009ff0c1219 */ /* 0x004fe2000001160e */
[----:B------:R-:W-:Y:S01]  /*1170*/  IMAD.HI.U32 R16, R19, R5, RZ ;  /* 0x0000000513107227 */ /* 0x000fe200078e00ff */
[----:B------:R-:W-:-:S04]  /*1180*/  SHF.R.U32.HI R18, RZ, R7, R18 ;  /* 0x00000007ff127219 */ /* 0x000fc80000011612 */
[----:B------:R-:W-:Y:S01]  /*1190*/  SHF.R.U32.HI R16, RZ, R9, R16 ;  /* 0x00000009ff107219 */ /* 0x000fe20000011610 */
[----:B---3--:R-:W-:Y:S01]  /*11a0*/  IMAD.HI.U32 R14, R12, R2, RZ ;  /* 0x000000020c0e7227 */ /* 0x008fe200078e00ff */
[----:B------:R-:W-:Y:S02]  /*11b0*/  SEL R7, R21, R18, !P2 ;  /* 0x0000001215077207 */ /* 0x000fe40005000000 */
[----:B------:R-:W-:Y:S01]  /*11c0*/  SEL R5, R19, R16, !P1 ;  /* 0x0000001013057207 */ /* 0x000fe20004800000 */
[----:B------:R-:W-:Y:S01]  /*11d0*/  IMAD.HI.U32 R6, R13, R2, RZ ;  /* 0x000000020d067227 */ /* 0x000fe200078e00ff */
[-C--:B------:R-:W-:Y:S02]  /*11e0*/  @P0 SHF.R.U32.HI R12, RZ, R3.reuse, R14 ;  /* 0x00000003ff0c0219 */ /* 0x080fe4000001160e */
[----:B------:R-:W-:Y:S02]  /*11f0*/  IADD3 R9, PT, PT, -R5, RZ, RZ ;  /* 0x000000ff05097210 */ /* 0x000fe40007ffe1ff */
[----:B------:R-:W-:Y:S01]  /*1200*/  @P0 SHF.R.U32.HI R13, RZ, R3, R6 ;  /* 0x00000003ff0d0219 */ /* 0x000fe20000011606 */
[----:B------:R-:W-:-:S02]  /*1210*/  IMAD R12, R12, R11, RZ ;  /* 0x0000000b0c0c7224 */ /* 0x000fc400078e02ff */
[----:B------:R-:W-:Y:S02]  /*1220*/  IMAD R9, R4, R9, R19 ;  /* 0x0000000904097224 */ /* 0x000fe400078e0213 */
[----:B------:R-:W-:Y:S01]  /*1230*/  IMAD R6, R13, R11, RZ ;  /* 0x0000000b0d067224 */ /* 0x000fe200078e02ff */
[----:B------:R-:W-:-:S04]  /*1240*/  ISETP.GE.AND P1, PT, R5, R12, PT ;  /* 0x0000000c0500720c */ /* 0x000fc80003f26270 */
[----:B------:R-:W-:Y:S01]  /*1250*/  ISETP.GE.OR P1, PT, R7, R6, P1 ;  /* 0x000000060700720c */ /* 0x000fe20000f26670 */
[----:B------:R-:W-:-:S05]  /*1260*/  IMAD.HI.U32 R6, R5, R2, RZ ;  /* 0x0000000205067227 */ /* 0x000fca00078e00ff */
[----:B------:R-:W-:-:S04]  /*1270*/  SHF.R.U32.HI R6, RZ, R3, R6 ;  /* 0x00000003ff067219 */ /* 0x000fc80000011606 */
[----:B------:R-:W-:-:S03]  /*1280*/  SEL R6, R5, R6, !P0 ;  /* 0x0000000605067207 */ /* 0x000fc60004000000 */
[----:B------:R-:W-:Y:S01]  /*1290*/  @!P1 IMAD.HI.U32 R12, R7, R2, RZ ;  /* 0x00000002070c9227 */ /* 0x000fe200078e00ff */
[----:B------:R-:W-:-:S04]  /*12a0*/  IADD3 R2, PT, PT, -R6, RZ, RZ ;  /* 0x000000ff06027210 */ /* 0x000fc80007ffe1ff */
[----:B------:R-:W-:Y:S01]  /*12b0*/  @!P1 SHF.R.U32.HI R12, RZ, R3, R12 ;  /* 0x00000003ff0c9219 */ /* 0x000fe2000001160c */
[----:B------:R-:W-:-:S03]  /*12c0*/  IMAD R2, R11, R2, R5 ;  /* 0x000000020b027224 */ /* 0x000fc600078e0205 */
[----:B------:R-:W-:-:S05]  /*12d0*/  @!P1 SEL R3, R7, R12, !P0 ;  /* 0x0000000c07039207 */ /* 0x000fca0004000000 */
[--C-:B------:R-:W-:Y:S02]  /*12e0*/  @!P1 IMAD.IADD R6, R6, 0x1, -R3.reuse ;  /* 0x0000000106069824 */ /* 0x100fe400078e0a03 */
[----:B------:R-:W-:Y:S01]  /*12f0*/  @!P1 IMAD R3, R2, R13, R3 ;  /* 0x0000000d02039224 */ /* 0x000fe200078e0203 */
[----:B------:R-:W-:Y:S01]  /*1300*/  IADD3 R2, PT, PT, -R7, RZ, RZ ;  /* 0x000000ff07027210 */ /* 0x000fe20007ffe1ff */
[----:B------:R-:W-:Y:S02]  /*1310*/  @!P1 IMAD R5, R6, R11, R7 ;  /* 0x0000000b06059224 */ /* 0x000fe400078e0207 */
[----:B------:R-:W-:Y:S02]  /*1320*/  @!P1 IMAD.MOV.U32 R7, RZ, RZ, R3 ;  /* 0x000000ffff079224 */ /* 0x000fe400078e0003 */
[----:B------:R-:W-:Y:S02]  /*1330*/  IMAD R2, R10, R2, R21 ;  /* 0x000000020a027224 */ /* 0x000fe400078e0215 */
[----:B------:R-:W-:-:S02]  /*1340*/  IMAD R19, R5, R4, R9 ;  /* 0x0000000405137224 */ /* 0x000fc400078e0209 */
[----:B------:R-:W-:Y:S02]  /*1350*/  IMAD R21, R7, R10, R2 ;  /* 0x0000000a07157224 */ /* 0x000fe400078e0202 */
.L_x_18:
[----:B------:R-:W-:-:S09]  /*1360*/  UISETP.NE.AND UP3, UPT, UR5, 0x1, UPT ;  /* 0x000000010500788c */ /* 0x000fd2000bf65270 */
[----:B------:R-:W-:Y:S05]  /*1370*/  BRA.U UP3, `(.L_x_19) ;  /* 0x0000000103407547 */ /* 0x000fea000b800000 */
[----:B------:R-:W2:Y:S08]  /*1380*/  LDC.64 R4, c[0x0][0xb10] ;  /* 0x0002c400ff047b82 */ /* 0x000eb00000000a00 */
[----:B------:R-:W3:Y:S08]  /*1390*/  LDC.64 R2, c[0x0][0xb18] ;  /* 0x0002c600ff027b82 */ /* 0x000ef00000000a00 */
[----:B------:R-:W4:Y:S08]  /*13a0*/  LDC R6, c[0x0][0xb20] ;  /* 0x0002c800ff067b82 */ /* 0x000f300000000800 */
[----:B------:R-:W1:Y:S01]  /*13b0*/  LDC R10, c[0x0][0xb0c] ;  /* 0x0002c300ff0a7b82 */ /* 0x000e620000000800 */
[----:B--2---:R-:W-:-:S05]  /*13c0*/  IMAD.HI.U32 R4, R21, R4, RZ ;  /* 0x0000000415047227 */ /* 0x004fca00078e00ff */
[----:B------:R-:W-:Y:S01]  /*13d0*/  SHF.R.U32.HI R4, RZ, R5, R4 ;  /* 0x00000005ff047219 */ /* 0x000fe20000011604 */
[----:B---3--:R-:W-:Y:S01]  /*13e0*/  IMAD.HI.U32 R3, R19, R3, RZ ;  /* 0x0000000313037227 */ /* 0x008fe200078e00ff */
[----:B------:R-:W-:-:S04]  /*13f0*/  ISETP.NE.AND P0, PT, R2, 0x1, PT ;  /* 0x000000010200780c */ /* 0x000fc80003f05270 */
[----:B----4-:R-:W-:-:S04]  /*1400*/  SHF.R.U32.HI R6, RZ, R6, R3 ;  /* 0x00000006ff067219 */ /* 0x010fc80000011603 */
[----:B------:R-:W-:Y:S02]  /*1410*/  SEL R3, R19, R6, !P0 ;  /* 0x0000000613037207 */ /* 0x000fe40004000000 */
[----:B-1----:R-:W-:-:S04]  /*1420*/  ISETP.NE.AND P1, PT, R10, 0x1, PT ;  /* 0x000000010a00780c */ /* 0x002fc80003f25270 */
[----:B------:R-:W-:-:S05]  /*1430*/  SEL R4, R21, R4, !P1 ;  /* 0x0000000415047207 */ /* 0x000fca0004800000 */
[----:B------:R-:W-:Y:S02]  /*1440*/  IMAD.IADD R5, R3, 0x1, -R4 ;  /* 0x0000000103057824 */ /* 0x000fe400078e0a04 */
[----:B------:R-:W-:Y:S02]  /*1450*/  IMAD.IADD R3, R4, 0x1, -R3 ;  /* 0x0000000104037824 */ /* 0x000fe400078e0a03 */
[----:B------:R-:W-:Y:S02]  /*1460*/  IMAD R21, R5, R10, R21 ;  /* 0x0000000a05157224 */ /* 0x000fe400078e0215 */
[----:B------:R-:W-:Y:S02]  /*1470*/  IMAD R19, R3, R2, R19 ;  /* 0x0000000203137224 */ /* 0x000fe400078e0213 */
.L_x_19:
[----:B------:R-:W-:Y:S05]  /*1480*/  BRA.U !UP1, `(.L_x_20) ;  /* 0x00000001090c7547 */ /* 0x000fea000b800000 */
[----:B------:R-:W-:Y:S01]  /*1490*/  UCGABAR_WAIT ;  /* 0x0000000000007dc7 */ /* 0x000fe20008000000 */
[----:B------:R-:W-:Y:S01]  /*14a0*/  CCTL.IVALL ;  /* 0x00000000ff00798f */ /* 0x000fe20002000000 */
[----:B------:R-:W-:Y:S05]  /*14b0*/  BRA `(.L_x_21) ;  /* 0x0000000000047947 */ /* 0x000fea0003800000 */
.L_x_20:
[----:B------:R-:W-:Y:S06]  /*14c0*/  BAR.SYNC.DEFER_BLOCKING 0x0 ;  /* 0x0000000000007b1d */ /* 0x000fec0000010000 */
.L_x_21:
[----:B------:R-:W-:Y:S05]  /*14d0*/  BRA.U UP2, `(.L_x_22) ;  /* 0x0000001d02947547 */ /* 0x000fea000b800000 */
[----:B------:R-:W2:Y:S01]  /*14e0*/  LDCU UR52, c[0x0][0x390] ;  /* 0x00007200ff3477ac */ /* 0x000ea20008000800 */
[----:B------:R-:W3:Y:S01]  /*14f0*/  LDC R2, c[0x0][0x5c0] ;  /* 0x00017000ff027b82 */ /* 0x000ee20000000800 */
[----:B------:R-:W-:Y:S01]  /*1500*/  PLOP3.LUT P4, PT, PT, PT, UP6, 0x80, 0x8 ;  /* 0x000000000008781c */ /* 0x000fe20003f8f068 */
[----:B------:R-:W-:Y:S01]  /*1510*/  IMAD.MOV.U32 R10, RZ, RZ, 0x1 ;  /* 0x00000001ff0a7424 */ /* 0x000fe200078e00ff */
[----:B------:R-:W-:Y:S01]  /*1520*/  UISETP.NE.AND UP0, UPT, UR4, URZ, UPT ;  /* 0x000000ff0400728c */ /* 0x000fe2000bf05270 */
[----:B------:R-:W-:Y:S01]  /*1530*/  ISETP.EQ.OR P5, PT, R8, RZ, P6 ;  /* 0x000000ff0800720c */ /* 0x000fe200037a2670 */
[----:B------:R-:W-:Y:S01]  /*1540*/  USEL UR49, URZ, 0x1, UP5 ;  /* 0x00000001ff317887 */ /* 0x000fe2000a800000 */
[----:B------:R-:W-:Y:S01]  /*1550*/  PLOP3.LUT P4, PT, P4, PT, PT, 0x8, 0x80 ;  /* 0x000000000080781c */ /* 0x000fe2000278e170 */
[----:B------:R-:W-:Y:S01]  /*1560*/  IMAD.MOV.U32 R8, RZ, RZ, RZ ;  /* 0x000000ffff087224 */ /* 0x000fe200078e00ff */
[----:B------:R-:W4:Y:S01]  /*1570*/  LDC R9, c[0x0][0x370] ;  /* 0x0000dc00ff097b82 */ /* 0x000f220000000800 */
[----:B------:R-:W1:Y:S01]  /*1580*/  LDCU.64 UR56, c[0x0][0x348] ;  /* 0x00006900ff3877ac */ /* 0x000e620008000a00 */
[----:B------:R-:W-:Y:S01]  /*1590*/  USEL UR49, UR49, 0x2, UP0 ;  /* 0x0000000231317887 */ /* 0x000fe20008000000 */
[----:B------:R-:W-:-:S05]  /*15a0*/  UMOV UR50, URZ ;  /* 0x000000ff00327c82 */ /* 0x000fca0008000000 */
[----:B------:R-:W1:Y:S01]  /*15b0*/  LDC R0, c[0x0][0x374] ;  /* 0x0000dd00ff007b82 */ /* 0x000e620000000800 */
[----:B--2---:R-:W-:Y:S02]  /*15c0*/  UIADD3 UR5, UPT, UPT, UR52, 0x1f, URZ ;  /* 0x0000001f34057890 */ /* 0x004fe4000fffe0ff */
[----:B------:R-:W-:Y:S02]  /*15d0*/  UIADD3 UR4, UPT, UPT, UR52, -0x1, URZ ;  /* 0xffffffff34047890 */ /* 0x000fe4000fffe0ff */
[----:B------:R-:W-:Y:S02]  /*15e0*/  USHF.R.S32.HI UR54, URZ, 0x1f, UR5 ;  /* 0x0000001fff367899 */ /* 0x000fe40008011405 */
[----:B------:R-:W-:Y:S01]  /*15f0*/  UISETP.GE.U32.AND UP2, UPT, UR4, -0x3f, UPT ;  /* 0xffffffc10400788c */ /* 0x000fe2000bf46070 */
[----:B---3--:R-:W-:Y:S01]  /*1600*/  VIADD R2, R2, 0x3f ;  /* 0x0000003f02027836 */ /* 0x008fe20000000000 */
[----:B------:R-:W-:Y:S02]  /*1610*/  ULEA.HI UR54, UR54, UR5, URZ, 0x5 ;  /* 0x0000000536367291 */ /* 0x000fe4000f8f28ff */
[----:B------:R-:W-:-:S02]  /*1620*/  UIADD3 UR52, UPT, UPT, UR52, 0x3e, URZ ;  /* 0x0000003e34347890 */ /* 0x000fc4000fffe0ff */
[----:B------:R-:W-:Y:S01]  /*1630*/  USHF.R.S32.HI UR54, URZ, 0x5, UR54 ;  /* 0x00000005ff367899 */ /* 0x000fe20008011436 */
[----:B------:R-:W-:-:S03]  /*1640*/  SHF.R.S32.HI R3, RZ, 0x1f, R2 ;  /* 0x0000001fff037819 */ /* 0x000fc60000011402 */
[----:B------:R-:W-:Y:S01]  /*1650*/  UISETP.LT.U32.AND UP1, UPT, UR54, 0xc, UPT ;  /* 0x0000000c3600788c */ /* 0x000fe2000bf21070 */
[----:B------:R-:W-:-:S03]  /*1660*/  LEA.HI R12, R3, R2, RZ, 0x6 ;  /* 0x00000002030c7211 */ /* 0x000fc600078f30ff */
[----:B------:R-:W-:Y:S01]  /*1670*/  USEL UR53, UR54, 0xc, UP1 ;  /* 0x0000000c36357887 */ /* 0x000fe20008800000 */
[----:B------:R-:W-:-:S03]  /*1680*/  SHF.R.S32.HI R12, RZ, 0x6, R12 ;  /* 0x00000006ff0c7819 */ /* 0x000fc6000001140c */
[----:B-1----:R-:W-:Y:S02]  /*1690*/  UIADD3 UR48, UPT, UPT, UR53, -0x1, URZ ;  /* 0xffffffff35307890 */ /* 0x002fe4000fffe0ff */
[----:B------:R-:W-:Y:S02]  /*16a0*/  @UP2 UIADD3 UR48, UPT, UPT, UR53, URZ, URZ ;  /* 0x000000ff35302290 */ /* 0x000fe4000fffe0ff */
[----:B------:R-:W-:Y:S02]  /*16b0*/  UIADD3 UR51, UPT, UPT, UR54, -UR53, URZ ;  /* 0x8000003536337290 */ /* 0x000fe4000fffe0ff */
[----:B----4-:R-:W-:-:S12]  /*16c0*/  UIADD3 UR48, UPT, UPT, UR48, 0x1, URZ ;  /* 0x0000000130307890 */ /* 0x010fd8000fffe0ff */
.L_x_40:
[-C--:B------:R-:W-:Y:S01]  /*16d0*/  IABS R7, R12.reuse ;  /* 0x0000000c00077213 */ /* 0x080fe20000000000 */
[----:B-1----:R-:W1:Y:S01]  /*16e0*/  LDC R4, c[0x0][0x5c4] ;  /* 0x00017100ff047b82 */ /* 0x002e620000000800 */
[----:B------:R-:W-:Y:S01]  /*16f0*/  IMAD.MOV.U32 R14, RZ, RZ, RZ ;  /* 0x000000ffff0e7224 */ /* 0x000fe200078e00ff */
[----:B------:R-:W-:Y:S01]  /*1700*/  IABS R3, R19 ;  /* 0x0000001300037213 */ /* 0x000fe20000000000 */
[----:B------:R-:W2:Y:S01]  /*1710*/  I2F.RP R16, R7 ;  /* 0x0000000700107306 */ /* 0x000ea20000209400 */
[----:B------:R-:W-:Y:S01]  /*1720*/  IABS R2, R12 ;  /* 0x0000000c00027213 */ /* 0x000fe20000000000 */
[----:B------:R-:W-:Y:S01]  /*1730*/  UMOV UR4, 0x400 ;  /* 0x0000040000047882 */ /* 0x000fe20000000000 */
[----:B------:R-:W-:Y:S01]  /*1740*/  UISETP.GE.U32.AND UP0, UPT, UR52, 0x3f, UPT ;  /* 0x0000003f3400788c */ /* 0x000fe2000bf06070 */
[----:B------:R-:W-:Y:S01]  /*1750*/  R2UR UR38, R21 ;  /* 0x00000000152672ca */ /* 0x000fe200000e0000 */
[----:B------:R-:W3:Y:S01]  /*1760*/  S2UR UR35, SR_CgaCtaId ;  /* 0x00000000002379c3 */ /* 0x000ee20000008800 */
[----:B------:R-:W-:Y:S01]  /*1770*/  IADD3 R2, PT, PT, RZ, -R2, RZ ;  /* 0x80000002ff027210 */ /* 0x000fe20007ffe0ff */
[----:B------:R-:W-:Y:S01]  /*1780*/  UMOV UR31, URZ ;  /* 0x000000ff001f7c82 */ /* 0x000fe20008000000 */
[----:B--2---:R-:W2:Y:S09]  /*1790*/  MUFU.RCP R15, R16 ;  /* 0x00000010000f7308 */ /* 0x004eb20000001000 */
[----:B------:R-:W-:Y:S01]  /*17a0*/  USHF.L.U32 UR38, UR38, 0x6, URZ ;  /* 0x0000000626267899 */ /* 0x000fe200080006ff */
[----:B-1----:R-:W-:Y:S01]  /*17b0*/  IABS R5, R4 ;  /* 0x0000000400057213 */ /* 0x002fe20000000000 */
[----:B---3--:R-:W-:Y:S01]  /*17c0*/  ULEA UR35, UR35, UR4, 0x18 ;  /* 0x0000000423237291 */ /* 0x008fe2000f8ec0ff */
[----:B--2---:R-:W-:-:S03]  /*17d0*/  VIADD R15, R15, 0xffffffe ;  /* 0x0ffffffe0f0f7836 */ /* 0x004fc60000000000 */
[----:B------:R-:W-:-:S03]  /*17e0*/  ULEA UR4, UR50, UR35, 0x3 ;  /* 0x0000002332047291 */ /* 0x000fc6000f8e18ff */
[----:B------:R-:W1:Y:S02]  /*17f0*/  F2I.FTZ.U32.TRUNC.NTZ R15, R15 ;  /* 0x0000000f000f7305 */ /* 0x000e64000021f000 */
[----:B-1----:R-:W-:-:S04]  /*1800*/  IMAD.MOV R6, RZ, RZ, -R15 ;  /* 0x000000ffff067224 */ /* 0x002fc800078e0a0f */
[----:B------:R-:W-:-:S04]  /*1810*/  IMAD R6, R6, R7, RZ ;  /* 0x0000000706067224 */ /* 0x000fc800078e02ff */
[----:B------:R-:W-:Y:S02]  /*1820*/  IMAD.HI.U32 R14, R15, R6, R14 ;  /* 0x000000060f0e7227 */ /* 0x000fe400078e000e */
[----:B------:R-:W1:Y:S04]  /*1830*/  I2F.RP R6, R5 ;  /* 0x0000000500067306 */ /* 0x000e680000209400 */
[----:B------:R-:W-:-:S04]  /*1840*/  IMAD.HI.U32 R14, R14, R3, RZ ;  /* 0x000000030e0e7227 */ /* 0x000fc800078e00ff */
[----:B------:R-:W-:-:S05]  /*1850*/  IMAD R2, R14, R2, R3 ;  /* 0x000000020e027224 */ /* 0x000fca00078e0203 */
[----:B------:R-:W-:Y:S01]  /*1860*/  ISETP.GT.U32.AND P1, PT, R7, R2, PT ;  /* 0x000000020700720c */ /* 0x000fe20003f24070 */
[----:B-1----:R-:W1:-:S12]  /*1870*/  MUFU.RCP R6, R6 ;  /* 0x0000000600067308 */ /* 0x002e580000001000 */
[----:B------:R-:W-:Y:S01]  /*1880*/  @!P1 IMAD.IADD R2, R2, 0x1, -R7 ;  /* 0x0000000102029824 */ /* 0x000fe200078e0a07 */
[----:B------:R-:W-:Y:S02]  /*1890*/  @!P1 IADD3 R14, PT, PT, R14, 0x1, RZ ;  /* 0x000000010e0e9810 */ /* 0x000fe40007ffe0ff */
[----:B------:R-:W-:Y:S02]  /*18a0*/  ISETP.NE.AND P1, PT, R12, RZ, PT ;  /* 0x000000ff0c00720c */ /* 0x000fe40003f25270 */
[----:B----4-:R-:W-:Y:S01]  /*18b0*/  ISETP.GE.U32.AND P2, PT, R2, R7, PT ;  /* 0x000000070200720c */ /* 0x010fe20003f46070 */
[----:B-1----:R-:W-:Y:S01]  /*18c0*/  VIADD R15, R6, 0xffffffe ;  /* 0x0ffffffe060f7836 */ /* 0x002fe20000000000 */
[----:B------:R-:W-:-:S04]  /*18d0*/  LOP3.LUT R2, R19, R12, RZ, 0x3c, !PT ;  /* 0x0000000c13027212 */ /* 0x000fc800078e3cff */
[----:B------:R-:W-:Y:S01]  /*18e0*/  ISETP.GE.AND P0, PT, R2, RZ, PT ;  /* 0x000000ff0200720c */ /* 0x000fe20003f06270 */
[----:B------:R-:W1:Y:S01]  /*18f0*/  F2I.FTZ.U32.TRUNC.NTZ R15, R15 ;  /* 0x0000000f000f7305 */ /* 0x000e62000021f000 */
[----:B------:R-:W-:-:S05]  /*1900*/  SHF.L.U32 R2, R10, 0x1f, RZ ;  /* 0x0000001f0a027819 */ /* 0x000fca00000006ff */
[----:B------:R-:W-:Y:S01]  /*1910*/  @P2 VIADD R14, R14, 0x1 ;  /* 0x000000010e0e2836 */ /* 0x000fe20000000000 */
[----:B------:R2:W3:Y:S03]  /*1920*/  SYNCS.PHASECHK.TRANS64.TRYWAIT P2, [UR4+0x60], R2 ;  /* 0x00006002ff0075a7 */ /* 0x0004e60008041104 */
[----:B------:R-:W-:Y:S02]  /*1930*/  IMAD.MOV.U32 R7, RZ, RZ, R14 ;  /* 0x000000ffff077224 */ /* 0x000fe400078e000e */
[----:B------:R-:W-:Y:S02]  /*1940*/  IMAD.MOV.U32 R14, RZ, RZ, RZ ;  /* 0x000000ffff0e7224 */ /* 0x000fe400078e00ff */
[----:B------:R-:W-:Y:S01]  /*1950*/  @!P0 IMAD.MOV R7, RZ, RZ, -R7 ;  /* 0x000000ffff078224 */ /* 0x000fe200078e0a07 */
[----:B-1----:R-:W-:Y:S02]  /*1960*/  IADD3 R3, PT, PT, RZ, -R15, RZ ;  /* 0x8000000fff037210 */ /* 0x002fe40007ffe0ff */
[----:B------:R-:W-:-:S03]  /*1970*/  @!P1 LOP3.LUT R7, RZ, R12, RZ, 0x33, !PT ;  /* 0x0000000cff079212 */ /* 0x000fc600078e33ff */
[----:B------:R-:W-:Y:S01]  /*1980*/  IMAD R17, R3, R5, RZ ;  /* 0x0000000503117224 */ /* 0x000fe200078e02ff */
[----:B------:R-:W-:-:S03]  /*1990*/  IABS R3, R7 ;  /* 0x0000000700037213 */ /* 0x000fc60000000000 */
[----:B------:R-:W-:-:S06]  /*19a0*/  IMAD.HI.U32 R14, R15, R17, R14 ;  /* 0x000000110f0e7227 */ /* 0x000fcc00078e000e */
[----:B------:R-:W-:-:S05]  /*19b0*/  IMAD.HI.U32 R14, R14, R3, RZ ;  /* 0x000000030e0e7227 */ /* 0x000fca00078e00ff */
[----:B------:R-:W-:-:S05]  /*19c0*/  IADD3 R6, PT, PT, -R14, RZ, RZ ;  /* 0x000000ff0e067210 */ /* 0x000fca0007ffe1ff */
[----:B------:R-:W-:Y:S02]  /*19d0*/  IMAD R6, R5, R6, R3 ;  /* 0x0000000605067224 */ /* 0x000fe400078e0203 */
[----:B------:R-:W-:-:S03]  /*19e0*/  IMAD.MOV R3, RZ, RZ, -R7 ;  /* 0x000000ffff037224 */ /* 0x000fc600078e0a07 */
[----:B------:R-:W-:Y:S01]  /*19f0*/  ISETP.GT.U32.AND P1, PT, R5, R6, PT ;  /* 0x000000060500720c */ /* 0x000fe20003f24070 */
[----:B------:R-:W-:-:S05]  /*1a00*/  IMAD R3, R12, R3, R19 ;  /* 0x000000030c037224 */ /* 0x000fca00078e0213 */
[----:B------:R-:W-:-:S07]  /*1a10*/  R2UR UR26, R3 ;  /* 0x00000000031a72ca */ /* 0x000fce00000e0000 */
[----:B------:R-:W-:Y:S01]  /*1a20*/  @!P1 IMAD.IADD R6, R6, 0x1, -R5 ;  /* 0x0000000106069824 */ /* 0x000fe200078e0a05 */
[----:B------:R-:W-:Y:S02]  /*1a30*/  @!P1 IADD3 R14, PT, PT, R14, 0x1, RZ ;  /* 0x000000010e0e9810 */ /* 0x000fe40007ffe0ff */
[----:B------:R-:W-:Y:S02]  /*1a40*/  ISETP.NE.AND P1, PT, R4, RZ, PT ;  /* 0x000000ff0400720c */ /* 0x000fe40003f25270 */
[----:B------:R-:W-:Y:S01]  /*1a50*/  ISETP.GE.U32.AND P3, PT, R6, R5, PT ;  /* 0x000000050600720c */ /* 0x000fe20003f66070 */
[----:B------:R-:W-:Y:S01]  /*1a60*/  USHF.L.U32 UR26, UR26, 0x6, URZ ;  /* 0x000000061a1a7899 */ /* 0x000fe200080006ff */
[----:B------:R-:W-:-:S04]  /*1a70*/  LOP3.LUT R5, R7, R4, RZ, 0x3c, !PT ;  /* 0x0000000407057212 */ /* 0x000fc800078e3cff */
[----:B------:R-:W-:-:S07]  /*1a80*/  ISETP.GE.AND P0, PT, R5, RZ, PT ;  /* 0x000000ff0500720c */ /* 0x000fce0003f06270 */
[----:B------:R-:W-:-:S06]  /*1a90*/  @P3 VIADD R14, R14, 0x1 ;  /* 0x000000010e0e3836 */ /* 0x000fcc0000000000 */
[----:B------:R-:W-:Y:S01]  /*1aa0*/  @!P0 IMAD.MOV R14, RZ, RZ, -R14 ;  /* 0x000000ffff0e8224 */ /* 0x000fe200078e0a0e */
[----:B------:R-:W-:-:S04]  /*1ab0*/  @!P1 LOP3.LUT R14, RZ, R4, RZ, 0x33, !PT ;  /* 0x00000004ff0e9212 */ /* 0x000fc800078e33ff */
[----:B------:R-:W-:-:S05]  /*1ac0*/  IADD3 R3, PT, PT, -R14, RZ, RZ ;  /* 0x000000ff0e037210 */ /* 0x000fca0007ffe1ff */
[----:B------:R-:W-:Y:S01]  /*1ad0*/  IMAD R7, R4, R3, R7 ;  /* 0x0000000304077224 */ /* 0x000fe200078e0207 */
[----:B--2---:R-:W-:Y:S06]  /*1ae0*/  BRA.U !UP0, `(.L_x_23) ;  /* 0x0000000508707547 */ /* 0x004fec000b800000 */
[----:B------:R-:W1:Y:S01]  /*1af0*/  LDC.64 R2, c[0x0][0x5d8] ;  /* 0x00017600ff027b82 */ /* 0x000e620000000a00 */
[----:B------:R-:W1:Y:S01]  /*1b00*/  LDCU.64 UR6, c[0x0][0x5b0] ;  /* 0x0000b600ff0677ac */ /* 0x000e620008000a00 */
[----:B------:R-:W2:Y:S01]  /*1b10*/  LDCU UR21, c[0x0][0x598] ;  /* 0x0000b300ff1577ac */ /* 0x000ea20008000800 */
[----:B------:R-:W4:Y:S01]  /*1b20*/  LDCU UR20, c[0x0][0x58c] ;  /* 0x0000b180ff1477ac */ /* 0x000f220008000800 */
[----:B------:R-:W1:Y:S01]  /*1b30*/  LDCU UR19, c[0x0][0x59c] ;  /* 0x0000b380ff1377ac */ /* 0x000e620008000800 */
[----:B------:R-:W1:Y:S01]  /*1b40*/  LDCU UR18, c[0x0][0x5a0] ;  /* 0x0000b400ff1277ac */ /* 0x000e620008000800 */
[----:B------:R-:W1:Y:S02]  /*1b50*/  LDCU.64 UR16, c[0x0][0x590] ;  /* 0x0000b200ff1077ac */ /* 0x000e640008000a00 */
[----:B-1----:R-:W-:Y:S01]  /*1b60*/  IMAD R2, R7, UR6, R2 ;  /* 0x0000000607027c24 */ /* 0x002fe2000f8e0202 */
[----:B------:R-:W1:Y:S01]  /*1b70*/  LDCU.64 UR14, c[0x0][0x5b8] ;  /* 0x0000b700ff0e77ac */ /* 0x000e620008000a00 */
[----:B------:R-:W-:Y:S01]  /*1b80*/  IMAD R5, R14, UR7, R3 ;  /* 0x000000070e057c24 */ /* 0x000fe2000f8e0203 */
[----:B------:R-:W1:Y:S01]  /*1b90*/  LDCU.64 UR4, c[0x0][0x5d0] ;  /* 0x0000ba00ff0477ac */ /* 0x000e620008000a00 */
[----:B------:R-:W-:-:S02]  /*1ba0*/  UIADD3 UR42, UPT, UPT, UR38, 0x20, URZ ;  /* 0x00000020262a7890 */ /* 0x000fc4000fffe0ff */
[----:B------:R-:W-:Y:S01]  /*1bb0*/  UIADD3 UR10, UPT, UPT, UR26, 0x20, URZ ;  /* 0x000000201a0a7890 */ /* 0x000fe2000fffe0ff */
[----:B------:R-:W-:Y:S01]  /*1bc0*/  UMOV UR22, URZ ;  /* 0x000000ff00167c82 */ /* 0x000fe20008000000 */
[----:B--2-4-:R-:W-:-:S10]  /*1bd0*/  UMOV UR60, UR50 ;  /* 0x00000032003c7c82 */ /* 0x014fd40008000000 */
.L_x_29:
[----:B------:R-:W-:Y:S01]  /*1be0*/  @!P6 MOV R4, 0x4000 ;  /* 0x000040000004e802 */ /* 0x000fe20000000f00 */
[----:B------:R-:W-:Y:S01]  /*1bf0*/  ULEA UR37, UR60, UR35, 0x3 ;  /* 0x000000233c257291 */ /* 0x000fe2000f8e18ff */
[----:B---34-:R-:W-:Y:S11]  /*1c00*/  @P2 BRA `(.L_x_24) ;  /* 0x00000000000c2947 */ /* 0x018ff60003800000 */
[----:B------:R-:W-:Y:S04]  /*1c10*/  SHF.L.U32 R6, R10, 0x1f, RZ ;  /* 0x0000001f0a067819 */ /* 0x000fe800000006ff */
[----:B------:R-:W2:Y:S02]  /*1c20*/  SYNCS.PHASECHK.TRANS64.TRYWAIT P0, [UR37+0x60], R6 ;  /* 0x00006006ff0075a7 */ /* 0x000ea40008001125 */
[----:B--2---:R-:W-:Y:S05]  /*1c30*/  @!P0 BRA `(.L_x_25) ;  /* 0x0000006400708947 */ /* 0x004fea0003800000 */
.L_x_24:
[----:B------:R3:W-:Y:S01]  /*1c40*/  @!P6 SYNCS.ARRIVE.TRANS64 RZ, [UR37], R4 ;  /* 0x00000004ffffe9a7 */ /* 0x0007e20008000025 */
[----:B------:R-:W-:Y:S04]  /*1c50*/  ULOP3.LUT UR6, UR49, 0x2, URZ, 0xfc, !UPT ;  /* 0x0000000231067892 */ /* 0x000fe8000f8efcff */
[----:B------:R-:W-:Y:S09]  /*1c60*/  UISETP.NE.AND UP0, UPT, UR6, 0x2, UPT ;  /* 0x000000020600788c */ /* 0x000ff2000bf05270 */
[----:B------:R-:W-:Y:S05]  /*1c70*/  BRA.U UP0, `(.L_x_26) ;  /* 0x0000000100047547 */ /* 0x000fea000b800000 */
[----:B-1----:R-:W-:Y:S05]  /*1c80*/  BPT.TRAP 0x1 ;  /* 0x000000040000795c */ /* 0x002fea0000300000 */
.L_x_26:
[----:B------:R-:W-:Y:S04]  /*1c90*/  BSSY.RECONVERGENT B0, `(.L_x_27) ;  /* 0x0000003000007945 */ /* 0x000fe80003800200 */
[----:B------:R-:W-:Y:S05]  /*1ca0*/  @P5 BRA `(.L_x_28) ;  /* 0x0000000000045947 */ /* 0x000fea0003800000 */
[----:B-1----:R-:W-:Y:S05]  /*1cb0*/  BPT.TRAP 0x1 ;  /* 0x000000040000795c */ /* 0x002fea0000300000 */
.L_x_28:
[----:B-1----:R-:W-:Y:S05]  /*1cc0*/  BSYNC.RECONVERGENT B0 ;  /* 0x0000000000007941 */ /* 0x002fea0003800200 */
.L_x_27:
[----:B------:R-:W-:Y:S01]  /*1cd0*/  UIADD3 UR50, UPT, UPT, UR60, 0x1, URZ ;  /* 0x000000013c327890 */ /* 0x000fe2000fffe0ff */
[----:B--2---:R-:W-:Y:S01]  /*1ce0*/  IMAD.MOV.U32 R3, RZ, RZ, 0x3 ;  /* 0x00000003ff037424 */ /* 0x004fe200078e00ff */
[----:B------:R-:W-:Y:S02]  /*1cf0*/  ELECT P0, URZ, PT ;  /* 0x0000000000ff782f */ /* 0x000fe40003800000 */
[----:B------:R-:W-:Y:S02]  /*1d00*/  UISETP.NE.AND UP0, UPT, UR50, 0xc, UPT ;  /* 0x0000000c3200788c */ /* 0x000fe4000bf05270 */
[----:B------:R-:W-:Y:S02]  /*1d10*/  USHF.L.U32 UR39, UR22, 0x5, URZ ;  /* 0x0000000516277899 */ /* 0x000fe400080006ff */
[----:B------:R-:W-:Y:S02]  /*1d20*/  USEL UR9, URZ, 0x1, UP0 ;  /* 0x00000001ff097887 */ /* 0x000fe40008000000 */
[----:B------:R-:W-:Y:S02]  /*1d30*/  USEL UR50, UR50, URZ, UP0 ;  /* 0x000000ff32327287 */ /* 0x000fe40008000000 */
[----:B------:R-:W-:Y:S02]  /*1d40*/  ULOP3.LUT UR6, UR39, UR30, URZ, 0xfc, !UPT ;  /* 0x0000001e27067292 */ /* 0x000fe4000f8efcff */
[----:B------:R-:W-:Y:S01]  /*1d50*/  ULEA UR8, UR50, UR35, 0x3 ;  /* 0x0000002332087291 */ /* 0x000fe2000f8e18ff */
[----:B------:R-:W-:Y:S01]  /*1d60*/  LOP3.LUT R10, R10, UR9, RZ, 0x3c, !PT ;  /* 0x000000090a0a7c12 */ /* 0x000fe2000f8e3cff */
[----:B------:R-:W-:Y:S01]  /*1d70*/  UIMAD.WIDE.U32 UR32, UR6, UR16, URZ ;  /* 0x00000010062072a5 */ /* 0x000fe2000f8e00ff */
[----:B---3--:R-:W-:Y:S01]  /*1d80*/  @P0 PRMT R4, R2, 0x40, R5 ;  /* 0x0000004002040816 */ /* 0x008fe20000000005 */
[----:B------:R-:W-:Y:S01]  /*1d90*/  UISETP.NE.AND UP2, UPT, UR20, 0x1, UPT ;  /* 0x000000011400788c */ /* 0x000fe2000bf45270 */
[----:B------:R-:W-:Y:S01]  /*1da0*/  SHF.L.U32 R6, R10, 0x1f, RZ ;  /* 0x0000001f0a067819 */ /* 0x000fe200000006ff */
[----:B------:R-:W-:Y:S01]  /*1db0*/  USHF.R.U32.HI UR7, URZ, UR17, UR33 ;  /* 0x00000011ff077299 */ /* 0x000fe20008011621 */
[----:B------:R-:W-:Y:S01]  /*1dc0*/  @P0 R2UR UR11, R4 ;  /* 0x00000000040b02ca */ /* 0x000fe200000e0000 */
[----:B------:R-:W-:Y:S01]  /*1dd0*/  UIADD3 UR46, UP1, UPT, UR56, 0x80, URZ ;  /* 0x00000080382e7890 */ /* 0x000fe2000ff3e0ff */
[----:B------:R2:W4:Y:S01]  /*1de0*/  SYNCS.PHASECHK.TRANS64.TRYWAIT P2, [UR8+0x60], R6 ;  /* 0x00006006ff0075a7 */ /* 0x0005220008041108 */
[----:B------:R-:W-:Y:S01]  /*1df0*/  USEL UR7, UR6, UR7, !UP2 ;  /* 0x0000000706077287 */ /* 0x000fe2000d000000 */
[----:B------:R-:W-:Y:S01]  /*1e00*/  @P0 R2UR UR12, R3 ;  /* 0x00000000030c02ca */ /* 0x000fe200000e0000 */
[----:B------:R-:W-:Y:S02]  /*1e10*/  ULEA UR40, UR60, UR35, 0xd ;  /* 0x000000233c287291 */ /* 0x000fe4000f8e68ff */
[----:B------:R-:W-:Y:S02]  /*1e20*/  UIMAD.WIDE.U32 UR32, UR7, UR19, URZ ;  /* 0x00000013072072a5 */ /* 0x000fe4000f8e00ff */
[----:B------:R-:W-:Y:S02]  /*1e30*/  UISETP.NE.AND UP3, UPT, UR21, 0x1, UPT ;  /* 0x000000011500788c */ /* 0x000fe4000bf65270 */
[----:B------:R-:W-:Y:S02]  /*1e40*/  UIADD3.X UR47, UPT, UPT, URZ, UR57, URZ, UP1, !UPT ;  /* 0x00000039ff2f7290 */ /* 0x000fe40008ffe4ff */
[----:B------:R-:W-:Y:S01]  /*1e50*/  UIADD3 UR36, UPT, UPT, UR40, 0x6800, URZ ;  /* 0x0000680028247890 */ /* 0x000fe2000fffe0ff */
[----:B------:R-:W-:Y:S01]  /*1e60*/  IMAD.U32 R4, RZ, RZ, UR11 ;  /* 0x0000000bff047e24 */ /* 0x000fe2000f8e00ff */
[----:B------:R-:W-:Y:S02]  /*1e70*/  USHF.R.U32.HI UR23, URZ, UR18, UR33 ;  /* 0x00000012ff177299 */ /* 0x000fe40008011621 */
[----:B------:R-:W-:Y:S01]  /*1e80*/  UIADD3 UR31, UPT, UPT, -UR7, URZ, URZ ;  /* 0x000000ff071f7290 */ /* 0x000fe2000fffe1ff */
[----:B------:R-:W-:Y:S01]  /*1e90*/  IMAD.U32 R3, RZ, RZ, UR12 ;  /* 0x0000000cff037e24 */ /* 0x000fe2000f8e00ff */
[----:B------:R-:W-:Y:S02]  /*1ea0*/  USEL UR29, UR7, UR23, !UP3 ;  /* 0x00000017071d7287 */ /* 0x000fe4000d800000 */
[----:B------:R-:W-:Y:S02]  /*1eb0*/  ULEA UR8, UR60, UR34, 0xb ;  /* 0x000000223c087291 */ /* 0x000fe4000f8e58ff */
[----:B------:R-:W-:Y:S01]  /*1ec0*/  UIADD3 UR40, UPT, UPT, UR40, 0x7800, URZ ;  /* 0x0000780028287890 */ /* 0x000fe2000fffe0ff */
[----:B------:R-:W-:Y:S01]  /*1ed0*/  @P0 PRMT R3, R4, 0x5410, R3 ;  /* 0x0000541004030816 */ /* 0x000fe20000000003 */
[----:B------:R-:W-:Y:S02]  /*1ee0*/  UIADD3 UR23, UPT, UPT, -UR29, URZ, URZ ;  /* 0x000000ff1d177290 */ /* 0x000fe4000fffe1ff */
[----:B------:R-:W-:Y:S01]  /*1ef0*/  UIMAD UR6, UR20, UR31, UR6 ;  /* 0x0000001f140672a4 */ /* 0x000fe2000f8e0206 */
[----:B------:R-:W-:Y:S01]  /*1f00*/  @P0 R2UR UR55, R3 ;  /* 0x00000000033702ca */ /* 0x000fe200000e0000 */
[----:B------:R-:W-:Y:S01]  /*1f10*/  UMOV UR58, 0x0 ;  /* 0x00000000003a7882 */ /* 0x000fe20000000000 */
[----:B------:R-:W-:Y:S01]  /*1f20*/  UMOV UR59, 0x10000000 ;  /* 0x10000000003b7882 */ /* 0x000fe20000000000 */
[----:B------:R-:W-:Y:S01]  /*1f30*/  UIADD3 UR44, UP0, UPT, UR56, 0x180, URZ ;  /* 0x00000180382c7890 */ /* 0x000fe2000ff1e0ff */
[----:B------:R2:W-:Y:S01]  /*1f40*/  UTMALDG.2D [UR36], [UR46], desc[UR58] ;  /* 0x00003a242e0075b4 */ /* 0x0005e20008009000 */
[----:B------:R-:W-:Y:S02]  /*1f50*/  ULEA UR8, UR8, UR35, 0x2 ;  /* 0x0000002308087291 */ /* 0x000fe4000f8e10ff */
[----:B------:R-:W-:Y:S02]  /*1f60*/  UIMAD UR7, UR21, UR23, UR7 ;  /* 0x00000017150772a4 */ /* 0x000fe4000f8e0207 */
[----:B------:R-:W-:Y:S01]  /*1f70*/  UIMAD UR27, UR6, UR14, UR4 ;  /* 0x0000000e061b72a4 */ /* 0x000fe2000f8e0204 */
[----:B------:R-:W-:Y:S01]  /*1f80*/  UMOV UR41, UR37 ;  /* 0x0000002500297c82 */ /* 0x000fe20008000000 */
[----:B------:R-:W-:Y:S01]  /*1f90*/  UMOV UR43, UR39 ;  /* 0x00000027002b7c82 */ /* 0x000fe20008000000 */
[----:B------:R-:W-:Y:S01]  /*1fa0*/  UIADD3.X UR45, UPT, UPT, URZ, UR57, URZ, UP0, !UPT ;  /* 0x00000039ff2d7290 */ /* 0x000fe200087fe4ff */
[----:B------:R2:W-:Y:S01]  /*1fb0*/  UTMALDG.2D [UR40], [UR46], desc[UR58] ;  /* 0x00003a282e0075b4 */ /* 0x0005e20008009000 */
[----:B------:R-:W-:Y:S02]  /*1fc0*/  UIADD3 UR24, UPT, UPT, UR8, 0x1e800, URZ ;  /* 0x0001e80008187890 */ /* 0x000fe4000fffe0ff */
[----:B------:R-:W-:Y:S01]  /*1fd0*/  UIMAD UR28, UR7, UR15, UR5 ;  /* 0x0000000f071c72a4 */ /* 0x000fe2000f8e0205 */
[----:B------:R-:W-:Y:S01]  /*1fe0*/  UMOV UR25, UR37 ;  /* 0x0000002500197c82 */ /* 0x000fe20008000000 */
[----:B------:R-:W-:Y:S01]  /*1ff0*/  UIADD3 UR8, UPT, UPT, UR8, 0x1f800, URZ ;  /* 0x0001f80008087890 */ /* 0x000fe2000fffe0ff */
[----:B------:R-:W-:Y:S01]  /*2000*/  UMOV UR9, UR37 ;  /* 0x0000002500097c82 */ /* 0x000fe20008000000 */
[----:B------:R-:W-:Y:S01]  /*2010*/  UMOV UR11, UR27 ;  /* 0x0000001b000b7c82 */ /* 0x000fe20008000000 */
[----:B------:R-:W-:Y:S02]  /*2020*/  UMOV UR13, UR29 ;  /* 0x0000001d000d7c82 */ /* 0x000fe40008000000 */
[----:B------:R-:W-:Y:S02]  /*2030*/  UMOV UR12, UR28 ;  /* 0x0000001c000c7c82 */ /* 0x000fe40008000000 */
[----:B------:R2:W-:Y:S01]  /*2040*/  UTMALDG.4D.IM2COL.MULTICAST [UR24], [UR44], UR55 ;  /* 0x000000182c0073b4 */ /* 0x0005e20008058837 */
[----:B------:R-:W-:Y:S01]  /*2050*/  UIADD3 UR22, UPT, UPT, UR22, 0x1, URZ ;  /* 0x0000000116167890 */ /* 0x000fe2000fffe0ff */
[----:B------:R-:W-:Y:S01]  /*2060*/  UMOV UR31, UR48 ;  /* 0x00000030001f7c82 */ /* 0x000fe20008000000 */
[----:B------:R-:W-:Y:S02]  /*2070*/  UMOV UR60, UR50 ;  /* 0x00000032003c7c82 */ /* 0x000fe40008000000 */
[----:B------:R-:W-:Y:S01]  /*2080*/  UISETP.NE.AND UP0, UPT, UR22, UR48, UPT ;  /* 0x000000301600728c */ /* 0x000fe2000bf05270 */
[----:B------:R2:W-:Y:S08]  /*2090*/  UTMALDG.4D.IM2COL.MULTICAST [UR8], [UR44], UR55 ;  /* 0x000000082c0073b4 */ /* 0x0005f00008058837 */
[----:B--2---:R-:W-:Y:S05]  /*20a0*/  BRA.U UP0, `(.L_x_29) ;  /* 0xfffffff900cc7547 */ /* 0x004fea000b83ffff */
.L_x_23:
[----:B------:R-:W-:Y:S01]  /*20b0*/  ULEA UR4, UR50, UR35, 0x3 ;  /* 0x0000002332047291 */ /* 0x000fe2000f8e18ff */
[----:B------:R-:W-:Y:S01]  /*20c0*/  SHF.L.U32 R2, R10, 0x1f, RZ ;  /* 0x0000001f0a027819 */ /* 0x000fe200000006ff */
[----:B------:R-:W-:Y:S01]  /*20d0*/  @!P4 SYNCS.ARRIVE.TRANS64.A1T0 RZ, [UR35+0xf8], RZ ;  /* 0x0000f8ffffffc9a7 */ /* 0x000fe20008100023 */
[----:B------:R-:W-:-:S06]  /*20e0*/  UISETP.GT.AND UP0, UPT, UR54, UR53, UPT ;  /* 0x000000353600728c */ /* 0x000fcc000bf04270 */
[----:B------:R1:W2:Y:S03]  /*20f0*/  SYNCS.PHASECHK.TRANS64.TRYWAIT P1, [UR4+0x60], R2 ;  /* 0x00006002ff0075a7 */ /* 0x0002a60008021104 */
[----:B------:R-:W-:Y:S05]  /*2100*/  BRA.U !UP0, `(.L_x_30) ;  /* 0x0000000508747547 */ /* 0x000fea000b800000 */
[----:B-1----:R-:W1:Y:S01]  /*2110*/  LDC.64 R2, c[0x0][0x5d8] ;  /* 0x00017600ff027b82 */ /* 0x002e620000000a00 */
[----:B------:R-:W1:Y:S01]  /*2120*/  LDCU.64 UR6, c[0x0][0x5b0] ;  /* 0x0000b600ff0677ac */ /* 0x000e620008000a00 */
[----:B------:R-:W1:Y:S01]  /*2130*/  LDCU UR29, c[0x0][0x598] ;  /* 0x0000b300ff1d77ac */ /* 0x000e620008000800 */
[----:B------:R-:W1:Y:S01]  /*2140*/  LDCU UR28, c[0x0][0x58c] ;  /* 0x0000b180ff1c77ac */ /* 0x000e620008000800 */
[----:B------:R-:W1:Y:S01]  /*2150*/  LDCU UR27, c[0x0][0x59c] ;  /* 0x0000b380ff1b77ac */ /* 0x000e620008000800 */
[----:B------:R-:W1:Y:S01]  /*2160*/  LDCU UR25, c[0x0][0x5a0] ;  /* 0x0000b400ff1977ac */ /* 0x000e620008000800 */
[----:B------:R-:W1:Y:S02]  /*2170*/  LDCU.64 UR22, c[0x0][0x590] ;  /* 0x0000b200ff1677ac */ /* 0x000e640008000a00 */
[----:B-1----:R-:W-:Y:S01]  /*2180*/  IMAD R2, R7, UR6, R2 ;  /* 0x0000000607027c24 */ /* 0x002fe2000f8e0202 */
[----:B------:R-:W1:Y:S01]  /*2190*/  LDCU.64 UR14, c[0x0][0x5b8] ;  /* 0x0000b700ff0e77ac */ /* 0x000e620008000a00 */
[----:B------:R-:W-:Y:S01]  /*21a0*/  IMAD R5, R14, UR7, R3 ;  /* 0x000000070e057c24 */ /* 0x000fe2000f8e0203 */
[----:B------:R-:W1:Y:S01]  /*21b0*/  LDCU.64 UR4, c[0x0][0x5d0] ;  /* 0x0000ba00ff0477ac */ /* 0x000e620008000a00 */
[----:B------:R-:W-:-:S02]  /*21c0*/  UIADD3 UR24, UPT, UPT, UR51, UR31, URZ ;  /* 0x0000001f33187290 */ /* 0x000fc4000fffe0ff */
[----:B------:R-:W-:Y:S02]  /*21d0*/  UIADD3 UR46, UPT, UPT, UR38, 0x20, URZ ;  /* 0x00000020262e7890 */ /* 0x000fe4000fffe0ff */
[----:B------:R-:W-:Y:S01]  /*21e0*/  UIADD3 UR10, UPT, UPT, UR26, 0x20, URZ ;  /* 0x000000201a0a7890 */ /* 0x000fe2000fffe0ff */
[----:B------:R-:W-:-:S11]  /*21f0*/  UMOV UR55, UR50 ;  /* 0x0000003200377c82 */ /* 0x000fd60008000000 */
.L_x_36:
[----:B------:R-:W-:Y:S01]  /*2200*/  @!P6 MOV R4, 0x4000 ;  /* 0x000040000004e802 */ /* 0x000fe20000000f00 */
[----:B------:R-:W-:Y:S01]  /*2210*/  ULEA UR41, UR55, UR35, 0x3 ;  /* 0x0000002337297291 */ /* 0x000fe2000f8e18ff */
[----:B--2---:R-:W-:Y:S11]  /*2220*/  @P1 BRA `(.L_x_31) ;  /* 0x00000000000c1947 */ /* 0x004ff60003800000 */
[----:B------:R-:W-:Y:S04]  /*2230*/  SHF.L.U32 R6, R10, 0x1f, RZ ;  /* 0x0000001f0a067819 */ /* 0x000fe800000006ff */
[----:B------:R-:W2:Y:S02]  /*2240*/  SYNCS.PHASECHK.TRANS64.TRYWAIT P0, [UR41+0x60], R6 ;  /* 0x00006006ff0075a7 */ /* 0x000ea40008001129 */
[----:B--2---:R-:W-:Y:S05]  /*2250*/  @!P0 BRA `(.L_x_32) ;  /* 0x0000006000008947 */ /* 0x004fea0003800000 */
.L_x_31:
[----:B------:R1:W-:Y:S01]  /*2260*/  @!P6 SYNCS.ARRIVE.TRANS64 RZ, [UR41], R4 ;  /* 0x00000004ffffe9a7 */ /* 0x0003e20008000029 */
[----:B------:R-:W-:Y:S04]  /*2270*/  ULOP3.LUT UR6, UR49, 0x2, URZ, 0xfc, !UPT ;  /* 0x0000000231067892 */ /* 0x000fe8000f8efcff */
[----:B------:R-:W-:Y:S09]  /*2280*/  UISETP.NE.AND UP0, UPT, UR6, 0x2, UPT ;  /* 0x000000020600788c */ /* 0x000ff2000bf05270 */
[----:B------:R-:W-:Y:S05]  /*2290*/  BRA.U UP0, `(.L_x_33) ;  /* 0x0000000100047547 */ /* 0x000fea000b800000 */
[----:B-1----:R-:W-:Y:S05]  /*22a0*/  BPT.TRAP 0x1 ;  /* 0x000000040000795c */ /* 0x002fea0000300000 */
.L_x_33:
[----:B------:R-:W-:Y:S04]  /*22b0*/  BSSY.RECONVERGENT B0, `(.L_x_34) ;  /* 0x0000003000007945 */ /* 0x000fe80003800200 */
[----:B------:R-:W-:Y:S05]  /*22c0*/  @P5 BRA `(.L_x_35) ;  /* 0x0000000000045947 */ /* 0x000fea0003800000 */
[----:B-1----:R-:W-:Y:S05]  /*22d0*/  BPT.TRAP 0x1 ;  /* 0x000000040000795c */ /* 0x002fea0000300000 */
.L_x_35:
[----:B-1----:R-:W-:Y:S05]  /*22e0*/  BSYNC.RECONVERGENT B0 ;  /* 0x0000000000007941 */ /* 0x002fea0003800200 */
.L_x_34:
[----:B------:R-:W-:Y:S01]  /*22f0*/  UIADD3 UR50, UPT, UPT, UR55, 0x1, URZ ;  /* 0x0000000137327890 */ /* 0x000fe2000fffe0ff */
[----:B------:R-:W-:Y:S03]  /*2300*/  ELECT P0, URZ, PT ;  /* 0x0000000000ff782f */ /* 0x000fe60003800000 */
        /* <DEDUP_REMOVED lines=8> */
[----:B--2---:R-:W-:Y:S01]  /*2390*/  @P0 PRMT R3, R2, 0x40, R5 ;  /* 0x0000004002030816 */ /* 0x004fe20000000005 */
[----:B------:R-:W-:Y:S01]  /*23a0*/  UISETP.NE.AND UP2, UPT, UR28, 0x1, UPT ;  /* 0x000000011c00788c */ /* 0x000fe2000bf45270 */
[----:B------:R-:W-:Y:S01]  /*23b0*/  SHF.L.U32 R6, R10, 0x1f, RZ ;  /* 0x0000001f0a067819 */ /* 0x000fe200000006ff */
[----:B------:R-:W-:Y:S01]  /*23c0*/  USHF.R.U32.HI UR7, URZ, UR23, UR33 ;  /* 0x00000017ff077299 */ /* 0x000fe20008011621 */
[----:B------:R-:W-:Y:S01]  /*23d0*/  @P0 R2UR UR11, R3 ;  /* 0x00000000030b02ca */ /* 0x000fe200000e0000 */
[----:B------:R-:W-:Y:S01]  /*23e0*/  UIADD3 UR60, UP1, UPT, UR56, 0x80, URZ ;  /* 0x00000080383c7890 */ /* 0x000fe2000ff3e0ff */
[----:B------:R1:W2:Y:S01]  /*23f0*/  SYNCS.PHASECHK.TRANS64.TRYWAIT P1, [UR8+0x60], R6 ;  /* 0x00006006ff0075a7 */ /* 0x0002a20008021108 */
[----:B------:R-:W-:Y:S01]  /*2400*/  USEL UR7, UR6, UR7, !UP2 ;  /* 0x0000000706077287 */ /* 0x000fe2000d000000 */
[----:B------:R-:W-:Y:S01]  /*2410*/  IMAD.MOV.U32 R3, RZ, RZ, 0x3 ;  /* 0x00000003ff037424 */ /* 0x000fe200078e00ff */
[----:B------:R-:W-:Y:S02]  /*2420*/  ULEA UR44, UR55, UR35, 0xd ;  /* 0x00000023372c7291 */ /* 0x000fe4000f8e68ff */
[----:B------:R-:W-:Y:S02]  /*2430*/  UIMAD.WIDE.U32 UR32, UR7, UR27, URZ ;  /* 0x0000001b072072a5 */ /* 0x000fe4000f8e00ff */
[----:B------:R-:W-:Y:S01]  /*2440*/  UISETP.NE.AND UP3, UPT, UR29, 0x1, UPT ;  /* 0x000000011d00788c */ /* 0x000fe2000bf65270 */
[----:B------:R-:W-:Y:S01]  /*2450*/  @P0 R2UR UR12, R3 ;  /* 0x00000000030c02ca */ /* 0x000fe200000e0000 */
[----:B------:R-:W-:Y:S02]  /*2460*/  UIADD3.X UR61, UPT, UPT, URZ, UR57, URZ, UP1, !UPT ;  /* 0x00000039ff3d7290 */ /* 0x000fe40008ffe4ff */
[----:B------:R-:W-:Y:S01]  /*2470*/  UIADD3 UR40, UPT, UPT, UR44, 0x6800, URZ ;  /* 0x000068002c287890 */ /* 0x000fe2000fffe0ff */
[----:B------:R-:W-:Y:S01]  /*2480*/  IMAD.U32 R4, RZ, RZ, UR11 ;  /* 0x0000000bff047e24 */ /* 0x000fe2000f8e00ff */
[----:B------:R-:W-:Y:S02]  /*2490*/  USHF.R.U32.HI UR21, URZ, UR25, UR33 ;  /* 0x00000019ff157299 */ /* 0x000fe40008011621 */
[----:B------:R-:W-:Y:S02]  /*24a0*/  UIADD3 UR33, UPT, UPT, -UR7, URZ, URZ ;  /* 0x000000ff07217290 */ /* 0x000fe4000fffe1ff */
[----:B------:R-:W-:Y:S02]  /*24b0*/  USEL UR21, UR7, UR21, !UP3 ;  /* 0x0000001507157287 */ /* 0x000fe4000d800000 */
[----:B------:R-:W-:Y:S02]  /*24c0*/  ULEA UR8, UR55, UR34, 0xb ;  /* 0x0000002237087291 */ /* 0x000fe4000f8e58ff */
[----:B------:R-:W-:Y:S01]  /*24d0*/  UIADD3 UR44, UPT, UPT, UR44, 0x7800, URZ ;  /* 0x000078002c2c7890 */ /* 0x000fe2000fffe0ff */
[----:B------:R-:W-:Y:S01]  /*24e0*/  IMAD.U32 R3, RZ, RZ, UR12 ;  /* 0x0000000cff037e24 */ /* 0x000fe2000f8e00ff */
[----:B------:R-:W-:Y:S02]  /*24f0*/  UIADD3 UR32, UPT, UPT, -UR21, URZ, URZ ;  /* 0x000000ff15207290 */ /* 0x000fe4000fffe1ff */
[----:B------:R-:W-:Y:S02]  /*2500*/  UIMAD UR6, UR28, UR33, UR6 ;  /* 0x000000211c0672a4 */ /* 0x000fe4000f8e0206 */
[----:B------:R-:W-:Y:S01]  /*2510*/  UIADD3 UR36, UP0, UPT, UR56, 0x180, URZ ;  /* 0x0000018038247890 */ /* 0x000fe2000ff1e0ff */
[----:B------:R-:W-:Y:S01]  /*2520*/  @P0 PRMT R3, R4, 0x5410, R3 ;  /* 0x0000541004030816 */ /* 0x000fe20000000003 */
[----:B------:R-:W-:Y:S01]  /*2530*/  UMOV UR58, 0x0 ;  /* 0x00000000003a7882 */ /* 0x000fe20000000000 */
[----:B------:R-:W-:Y:S01]  /*2540*/  UMOV UR59, 0x10000000 ;  /* 0x10000000003b7882 */ /* 0x000fe20000000000 */
[----:B------:R-:W-:Y:S01]  /*2550*/  UMOV UR42, UR38 ;  /* 0x00000026002a7c82 */ /* 0x000fe20008000000 */
[----:B------:R-:W-:Y:S01]  /*2560*/  @P0 R2UR UR39, R3 ;  /* 0x00000000032702ca */ /* 0x000fe200000e0000 */
        /* <DEDUP_REMOVED lines=11> */
[----:B------:R-:W-:Y:S01]  /*2620*/  UMOV UR18, UR26 ;  /* 0x0000001a00127c82 */ /* 0x000fe20008000000 */
[----:B------:R-:W-:Y:S01]  /*2630*/  UIADD3 UR8, UPT, UPT, UR8, 0x1f800, URZ ;  /* 0x0001f80008087890 */ /* 0x000fe2000fffe0ff */
[----:B------:R-:W-:Y:S01]  /*2640*/  UMOV UR9, UR41 ;  /* 0x0000002900097c82 */ /* 0x000fe20008000000 */
[----:B------:R-:W-:Y:S01]  /*2650*/  UMOV UR11, UR19 ;  /* 0x00000013000b7c82 */ /* 0x000fe20008000000 */
[----:B------:R-:W-:Y:S03]  /*2660*/  UMOV UR13, UR21 ;  /* 0x00000015000d7c82 */ /* 0x000fe60008000000 */
[----:B------:R1:W-:Y:S01]  /*2670*/  UTMALDG.4D.IM2COL.MULTICAST [UR16], [UR36], UR39 ;  /* 0x00000010240073b4 */ /* 0x0003e20008058827 */
[----:B------:R-:W-:Y:S01]  /*2680*/  UMOV UR12, UR20 ;  /* 0x00000014000c7c82 */ /* 0x000fe20008000000 */
[----:B------:R-:W-:Y:S01]  /*2690*/  UIADD3 UR31, UPT, UPT, UR31, 0x1, URZ ;  /* 0x000000011f1f7890 */ /* 0x000fe2000fffe0ff */
[----:B------:R-:W-:Y:S03]  /*26a0*/  UMOV UR55, UR50 ;  /* 0x0000003200377c82 */ /* 0x000fe60008000000 */
[----:B------:R-:W-:Y:S01]  /*26b0*/  UISETP.NE.AND UP0, UPT, UR31, UR24, UPT ;  /* 0x000000181f00728c */ /* 0x000fe2000bf05270 */
[----:B------:R1:W-:Y:S08]  /*26c0*/  UTMALDG.4D.IM2COL.MULTICAST [UR8], [UR36], UR39 ;  /* 0x00000008240073b4 */ /* 0x0003f00008058827 */
[----:B-1----:R-:W-:Y:S05]  /*26d0*/  BRA.U UP0, `(.L_x_36) ;  /* 0xfffffff900c87547 */ /* 0x002fea000b83ffff */
.L_x_30:
[----:B------:R-:W-:Y:S01]  /*26e0*/  SHF.L.U32 R3, R8, 0x1f, RZ ;  /* 0x0000001f08037819 */ /* 0x000fe200000006ff */
[----:B------:R-:W-:-:S03]  /*26f0*/  NOP ;  /* 0x0000000000007918 */ /* 0x000fc60000000000 */
[----:B------:R-:W3:Y:S02]  /*2700*/  SYNCS.PHASECHK.TRANS64.TRYWAIT P0, [UR35+0x100], R3 ;  /* 0x00010003ff0075a7 */ /* 0x000ee40008001123 */
[----:B---3--:R-:W-:Y:S05]  /*2710*/  @!P0 BRA `(.L_x_37) ;  /* 0x0000005800e88947 */ /* 0x008fea0003800000 */
.L_x_126:
[----:B------:R-:W3:Y:S01]  /*2720*/  LDS.128 R4, [UR35+0x140] ;  /* 0x00014023ff047984 */ /* 0x000ee20008000c00 */
[----:B------:R-:W-:Y:S01]  /*2730*/  UIADD3 UR4, UPT, UPT, UR35, 0x108, URZ ;  /* 0x0000010823047890 */ /* 0x000fe2000fffe0ff */
[----:B--2---:R-:W-:Y:S01]  /*2740*/  ISETP.GE.AND P1, PT, R26, 0x1, PT ;  /* 0x000000011a00780c */ /* 0x004fe20003f26270 */
[----:B------:R-:W-:Y:S01]  /*2750*/  @!PT LDS RZ, [RZ] ;  /* 0x00000000fffff984 */ /* 0x000fe20000000800 */
[----:B------:R-:W-:Y:S01]  /*2760*/  @!PT LDS RZ, [RZ] ;  /* 0x00000000fffff984 */ /* 0x000fe20000000800 */
[----:B------:R-:W-:Y:S01]  /*2770*/  @!PT LDS RZ, [RZ] ;  /* 0x00000000fffff984 */ /* 0x000fe20000000800 */
[----:B------:R-:W-:Y:S01]  /*2780*/  @!PT LDS RZ, [RZ] ;  /* 0x00000000fffff984 */ /* 0x000fe20000000800 */
[----:B------:R2:W-:Y:S06]  /*2790*/  MEMBAR.ALL.CTA ;  /* 0x0000000000007992 */ /* 0x0005ec0000008000 */
[----:B--2---:R-:W2:Y:S01]  /*27a0*/  FENCE.VIEW.ASYNC.S ;  /* 0x00000000000073c6 */ /* 0x004ea20000000000 */
[----:B------:R-:W-:-:S09]  /*27b0*/  UPRMT UR4, URZ, 0x654, UR4 ;  /* 0x00000654ff047896 */ /* 0x000fd20008000004 */
[----:B--2---:R-:W-:Y:S01]  /*27c0*/  SYNCS.ARRIVE.TRANS64.RED.A1T0 RZ, [UR4], RZ ;  /* 0x000000ffffff79a7 */ /* 0x004fe20008100404 */
[----:B---3--:R-:W-:-:S13]  /*27d0*/  LOP3.LUT P0, RZ, R6, 0x1, RZ, 0xc0, !PT ;  /* 0x0000000106ff7812 */ /* 0x008fda000780c0ff */
[----:B------:R-:W-:Y:S02]  /*27e0*/  @P0 MOV R13, R4 ;  /* 0x00000004000d0202 */ /* 0x000fe40000000f00 */
[----:B------:R-:W-:Y:S01]  /*27f0*/  @P0 LOP3.LUT R11, R5, 0xffff, RZ, 0xc0, !PT ;  /* 0x0000ffff050b0812 */ /* 0x000fe200078ec0ff */
[----:B------:R-:W-:Y:S06]  /*2800*/  @!P1 BRA `(.L_x_38) ;  /* 0x0000000000b89947 */ /* 0x000fec0003800000 */
[----:B------:R-:W2:Y:S01]  /*2810*/  LDC.64 R4, c[0x0][0xb18] ;  /* 0x0002c600ff047b82 */ /* 0x000ea20000000a00 */
[----:B------:R-:W-:-:S07]  /*2820*/  ISETP.NE.AND P3, PT, R26, 0x1, PT ;  /* 0x000000011a00780c */ /* 0x000fce0003f65270 */
[----:B------:R-:W3:Y:S08]  /*2830*/  LDC.64 R6, c[0x0][0xb10] ;  /* 0x0002c400ff067b82 */ /* 0x000ef00000000a00 */
[----:B------:R-:W4:Y:S08]  /*2840*/  LDC R14, c[0x0][0xb20] ;  /* 0x0002c800ff0e7b82 */ /* 0x000f300000000800 */
[----:B------:R-:W4:Y:S01]  /*2850*/  LDC R16, c[0x0][0xb0c] ;  /* 0x0002c300ff107b82 */ /* 0x000f220000000800 */
[----:B--2---:R-:W-:Y:S01]  /*2860*/  IMAD.HI.U32 R15, R0, R5, RZ ;  /* 0x00000005000f7227 */ /* 0x004fe200078e00ff */
[----:B------:R-:W-:-:S03]  /*2870*/  ISETP.NE.AND P1, PT, R4, 0x1, PT ;  /* 0x000000010400780c */ /* 0x000fc60003f25270 */
[----:B------:R-:W-:-:S03]  /*2880*/  IMAD.HI.U32 R5, R11, R5, RZ ;  /* 0x000000050b057227 */ /* 0x000fc600078e00ff */
[----:B-1----:R-:W1:Y:S01]  /*2890*/  LDC.64 R2, c[0x0][0xb28] ;  /* 0x0002ca00ff027b82 */ /* 0x002e620000000a00 */
[----:B---3--:R-:W-:-:S04]  /*28a0*/  IMAD.HI.U32 R18, R9, R6, RZ ;  /* 0x0000000609127227 */ /* 0x008fc800078e00ff */
[----:B------:R-:W-:Y:S01]  /*28b0*/  IMAD.HI.U32 R20, R13, R6, RZ ;  /* 0x000000060d147227 */ /* 0x000fe200078e00ff */
[----:B------:R-:W-:Y:S02]  /*28c0*/  SHF.R.U32.HI R18, RZ, R7, R18 ;  /* 0x00000007ff127219 */ /* 0x000fe40000011612 */
[-C--:B----4-:R-:W-:Y:S02]  /*28d0*/  SHF.R.U32.HI R15, RZ, R14.reuse, R15 ;  /* 0x0000000eff0f7219 */ /* 0x090fe4000001160f */
[----:B------:R-:W-:Y:S02]  /*28e0*/  SHF.R.U32.HI R14, RZ, R14, R5 ;  /* 0x0000000eff0e7219 */ /* 0x000fe40000011605 */
[----:B------:R-:W-:Y:S02]  /*28f0*/  SEL R15, R0, R15, !P1 ;  /* 0x0000000f000f7207 */ /* 0x000fe40004800000 */
[----:B------:R-:W-:Y:S02]  /*2900*/  SHF.R.U32.HI R20, RZ, R7, R20 ;  /* 0x00000007ff147219 */ /* 0x000fe40000011614 */
[----:B------:R-:W-:-:S02]  /*2910*/  ISETP.NE.AND P2, PT, R16, 0x1, PT ;  /* 0x000000011000780c */ /* 0x000fc40003f45270 */
[----:B------:R-:W-:Y:S02]  /*2920*/  SEL R5, R11, R14, !P1 ;  /* 0x0000000e0b057207 */ /* 0x000fe40004800000 */
[----:B------:R-:W-:Y:S02]  /*2930*/  SEL R17, R9, R18, !P2 ;  /* 0x0000001209117207 */ /* 0x000fe40005000000 */
[----:B------:R-:W-:Y:S01]  /*2940*/  SEL R7, R13, R20, !P2 ;  /* 0x000000140d077207 */ /* 0x000fe20005000000 */
[----:B-1----:R-:W-:-:S04]  /*2950*/  IMAD.HI.U32 R18, R15, R2, RZ ;  /* 0x000000020f127227 */ /* 0x002fc800078e00ff */
[----:B------:R-:W-:Y:S01]  /*2960*/  IMAD.HI.U32 R6, R17, R2, RZ ;  /* 0x0000000211067227 */ /* 0x000fe200078e00ff */
[----:B------:R-:W-:-:S04]  /*2970*/  @P3 SHF.R.U32.HI R15, RZ, R3, R18 ;  /* 0x00000003ff0f3219 */ /* 0x000fc80000011612 */
[----:B------:R-:W-:Y:S01]  /*2980*/  @P3 SHF.R.U32.HI R17, RZ, R3, R6 ;  /* 0x00000003ff113219 */ /* 0x000fe20000011606 */
[----:B------:R-:W-:-:S04]  /*2990*/  IMAD R15, R26, R15, RZ ;  /* 0x0000000f1a0f7224 */ /* 0x000fc800078e02ff */
[----:B------:R-:W-:Y:S01]  /*29a0*/  IMAD R6, R26, R17, RZ ;  /* 0x000000111a067224 */ /* 0x000fe200078e02ff */
[----:B------:R-:W-:-:S04]  /*29b0*/  ISETP.GE.AND P1, PT, R5, R15, PT ;  /* 0x0000000f0500720c */ /* 0x000fc80003f26270 */
[----:B------:R-:W-:Y:S01]  /*29c0*/  ISETP.GE.OR P1, PT, R7, R6, P1 ;  /* 0x000000060700720c */ /* 0x000fe20000f26670 */
[----:B------:R-:W-:-:S05]  /*29d0*/  IMAD.HI.U32 R6, R5, R2, RZ ;  /* 0x0000000205067227 */ /* 0x000fca00078e00ff */
[----:B------:R-:W-:-:S04]  /*29e0*/  SHF.R.U32.HI R6, RZ, R3, R6 ;  /* 0x00000003ff067219 */ /* 0x000fc80000011606 */
[----:B------:R-:W-:-:S03]  /*29f0*/  SEL R6, R5, R6, !P3 ;  /* 0x0000000605067207 */ /* 0x000fc60005800000 */
[----:B------:R-:W-:-:S04]  /*2a00*/  @!P1 IMAD.HI.U32 R14, R7, R2, RZ ;  /* 0x00000002070e9227 */ /* 0x000fc800078e00ff */
[----:B------:R-:W-:Y:S01]  /*2a10*/  IMAD.MOV R2, RZ, RZ, -R6 ;  /* 0x000000ffff027224 */ /* 0x000fe200078e0a06 */
[----:B------:R-:W-:-:S03]  /*2a20*/  @!P1 SHF.R.U32.HI R14, RZ, R3, R14 ;  /* 0x00000003ff0e9219 */ /* 0x000fc6000001160e */
[----:B------:R-:W-:Y:S01]  /*2a30*/  IMAD R2, R26, R2, R5 ;  /* 0x000000021a027224 */ /* 0x000fe200078e0205 */
[----:B------:R-:W-:Y:S02]  /*2a40*/  @!P1 SEL R3, R7, R14, !P3 ;  /* 0x0000000e07039207 */ /* 0x000fe40005800000 */
[----:B------:R-:W-:-:S03]  /*2a50*/  IADD3 R14, PT, PT, -R5, RZ, RZ ;  /* 0x000000ff050e7210 */ /* 0x000fc60007ffe1ff */
[--C-:B------:R-:W-:Y:S02]  /*2a60*/  @!P1 IMAD.IADD R6, R6, 0x1, -R3.reuse ;  /* 0x0000000106069824 */ /* 0x100fe400078e0a03 */
[----:B------:R-:W-:Y:S01]  /*2a70*/  @!P1 IMAD R3, R2, R17, R3 ;  /* 0x0000001102039224 */ /* 0x000fe200078e0203 */
[----:B------:R-:W-:Y:S01]  /*2a80*/  IADD3 R2, PT, PT, -R7, RZ, RZ ;  /* 0x000000ff07027210 */ /* 0x000fe20007ffe1ff */
[----:B------:R-:W-:Y:S02]  /*2a90*/  @!P1 IMAD R5, R26, R6, R7 ;  /* 0x000000061a059224 */ /* 0x000fe400078e0207 */
[----:B------:R-:W-:Y:S02]  /*2aa0*/  IMAD R11, R4, R14, R11 ;  /* 0x0000000e040b7224 */ /* 0x000fe400078e020b */
[----:B------:R-:W-:Y:S02]  /*2ab0*/  @!P1 IMAD.MOV.U32 R7, RZ, RZ, R3 ;  /* 0x000000ffff079224 */ /* 0x000fe400078e0003 */
[----:B------:R-:W-:-:S02]  /*2ac0*/  IMAD R2, R16, R2, R13 ;  /* 0x0000000210027224 */ /* 0x000fc400078e020d */
[----:B------:R-:W-:Y:S02]  /*2ad0*/  IMAD R11, R5, R4, R11 ;  /* 0x00000004050b7224 */ /* 0x000fe400078e020b */
[----:B------:R-:W-:Y:S02]  /*2ae0*/  IMAD R13, R7, R16, R2 ;  /* 0x00000010070d7224 */ /* 0x000fe400078e0202 */
.L_x_38:
[----:B------:R-:W2:Y:S02]  /*2af0*/  LDCU UR4, c[0x0][0xb30] ;  /* 0x00016600ff0477ac */ /* 0x000ea40008000800 */
[----:B--2---:R-:W-:-:S09]  /*2b00*/  UISETP.NE.AND UP0, UPT, UR4, 0x1, UPT ;  /* 0x000000010400788c */ /* 0x004fd2000bf05270 */
[----:B------:R-:W-:Y:S05]  /*2b10*/  BRA.U UP0, `(.L_x_39) ;  /* 0x0000000100407547 */ /* 0x000fea000b800000 */
[----:B------:R-:W2:Y:S08]  /*2b20*/  LDC.64 R4, c[0x0][0xb10] ;  /* 0x0002c400ff047b82 */ /* 0x000eb00000000a00 */
[----:B-1----:R-:W1:Y:S08]  /*2b30*/  LDC.64 R2, c[0x0][0xb18] ;  /* 0x0002c600ff027b82 */ /* 0x002e700000000a00 */
[----:B------:R-:W3:Y:S08]  /*2b40*/  LDC R6, c[0x0][0xb20] ;  /* 0x0002c800ff067b82 */ /* 0x000ef00000000800 */
[----:B------:R-:W4:Y:S01]  /*2b50*/  LDC R14, c[0x0][0xb0c] ;  /* 0x0002c300ff0e7b82 */ /* 0x000f220000000800 */
[----:B--2---:R-:W-:-:S05]  /*2b60*/  IMAD.HI.U32 R4, R13, R4, RZ ;  /* 0x000000040d047227 */ /* 0x004fca00078e00ff */
[----:B------:R-:W-:Y:S01]  /*2b70*/  SHF.R.U32.HI R4, RZ, R5, R4 ;  /* 0x00000005ff047219 */ /* 0x000fe20000011604 */
[----:B-1----:R-:W-:Y:S01]  /*2b80*/  IMAD.HI.U32 R3, R11, R3, RZ ;  /* 0x000000030b037227 */ /* 0x002fe200078e00ff */
[----:B------:R-:W-:-:S04]  /*2b90*/  ISETP.NE.AND P1, PT, R2, 0x1, PT ;  /* 0x000000010200780c */ /* 0x000fc80003f25270 */
[----:B---3--:R-:W-:-:S04]  /*2ba0*/  SHF.R.U32.HI R6, RZ, R6, R3 ;  /* 0x00000006ff067219 */ /* 0x008fc80000011603 */
[----:B------:R-:W-:Y:S02]  /*2bb0*/  SEL R3, R11, R6, !P1 ;  /* 0x000000060b037207 */ /* 0x000fe40004800000 */
[----:B----4-:R-:W-:-:S04]  /*2bc0*/  ISETP.NE.AND P2, PT, R14, 0x1, PT ;  /* 0x000000010e00780c */ /* 0x010fc80003f45270 */
[----:B------:R-:W-:-:S05]  /*2bd0*/  SEL R4, R13, R4, !P2 ;  /* 0x000000040d047207 */ /* 0x000fca0005000000 */
[----:B------:R-:W-:Y:S02]  /*2be0*/  IMAD.IADD R5, R3, 0x1, -R4 ;  /* 0x0000000103057824 */ /* 0x000fe400078e0a04 */
[----:B------:R-:W-:Y:S02]  /*2bf0*/  IMAD.IADD R3, R4, 0x1, -R3 ;  /* 0x0000000104037824 */ /* 0x000fe400078e0a03 */
[----:B------:R-:W-:Y:S02]  /*2c00*/  IMAD R13, R5, R14, R13 ;  /* 0x0000000e050d7224 */ /* 0x000fe400078e020d */
[----:B------:R-:W-:-:S07]  /*2c10*/  IMAD R11, R3, R2, R11 ;  /* 0x00000002030b7224 */ /* 0x000fce00078e020b */
.L_x_39:
[----:B------:R-:W-:Y:S01]  /*2c20*/  PLOP3.LUT P4, PT, PT, PT, PT, 0x80, 0x8 ;  /* 0x000000000008781c */ /* 0x000fe20003f8f070 */
[----:B------:R-:W-:Y:S01]  /*2c30*/  IMAD.IADD R21, R13, 0x1, R68 ;  /* 0x000000010d157824 */ /* 0x000fe200078e0244 */
[----:B------:R-:W-:Y:S01]  /*2c40*/  LOP3.LUT R8, R8, 0x1, RZ, 0x3c, !PT ;  /* 0x0000000108087812 */ /* 0x000fe200078e3cff */
[----:B------:R-:W-:Y:S01]  /*2c50*/  IMAD.IADD R19, R11, 0x1, R66 ;  /* 0x000000010b137824 */ /* 0x000fe200078e0242 */
[----:B------:R-:W-:Y:S09]  /*2c60*/  @P0 BRA `(.L_x_40) ;  /* 0xffffffe800980947 */ /* 0x000ff2000383ffff */
[----:B------:R-:W-:Y:S01]  /*2c70*/  UIADD3 UR35, UPT, UPT, UR35, 0x60, URZ ;  /* 0x0000006023237890 */ /* 0x000fe2000fffe0ff */
[----:B-1----:R-:W-:-:S03]  /*2c80*/  SHF.L.U32 R3, R10, 0x1f, RZ ;  /* 0x0000001f0a037819 */ /* 0x002fc600000006ff */
[----:B------:R-:W-:-:S09]  /*2c90*/  ULEA UR4, UR50, UR35, 0x3 ;  /* 0x0000002332047291 */ /* 0x000fd2000f8e18ff */
[----:B------:R-:W1:Y:S02]  /*2ca0*/  SYNCS.PHASECHK.TRANS64.TRYWAIT P0, [UR4], R3 ;  /* 0x00000003ff0075a7 */ /* 0x000e640008001104 */
[----:B-1----:R-:W-:Y:S05]  /*2cb0*/  @!P0 BRA `(.L_x_41) ;  /* 0x0000005400988947 */ /* 0x002fea0003800000 */
.L_x_128:
[----:B------:R-:W-:-:S04]  /*2cc0*/  UIADD3 UR5, UPT, UPT, UR50, 0x1, URZ ;  /* 0x0000000132057890 */ /* 0x000fc8000fffe0ff */
[----:B------:R-:W-:-:S04]  /*2cd0*/  UISETP.NE.AND UP0, UPT, UR5, 0xc, UPT ;  /* 0x0000000c0500788c */ /* 0x000fc8000bf05270 */
[----:B------:R-:W-:Y:S02]  /*2ce0*/  USEL UR6, URZ, 0x1, UP0 ;  /* 0x00000001ff067887 */ /* 0x000fe40008000000 */
[----:B------:R-:W-:-:S04]  /*2cf0*/  USEL UR5, UR5, URZ, UP0 ;  /* 0x000000ff05057287 */ /* 0x000fc80008000000 */
[----:B------:R-:W-:Y:S01]  /*2d00*/  ULEA UR4, UR5, UR35, 0x3 ;  /* 0x0000002305047291 */ /* 0x000fe2000f8e18ff */
[----:B------:R-:W-:-:S04]  /*2d10*/  LOP3.LUT R2, R10, UR6, RZ, 0x3c, !PT ;  /* 0x000000060a027c12 */ /* 0x000fc8000f8e3cff */
[----:B-1----:R-:W-:-:S04]  /*2d20*/  SHF.L.U32 R3, R2, 0x1f, RZ ;  /* 0x0000001f02037819 */ /* 0x002fc800000006ff */
[----:B------:R-:W1:Y:S02]  /*2d30*/  SYNCS.PHASECHK.TRANS64.TRYWAIT P0, [UR4], R3 ;  /* 0x00000003ff0075a7 */ /* 0x000e640008001104 */
[----:B-1----:R-:W-:Y:S05]  /*2d40*/  @!P0 BRA `(.L_x_42) ;  /* 0x00000054008c8947 */ /* 0x002fea0003800000 */
.L_x_130:
        /* <DEDUP_REMOVED lines=9> */
.L_x_132:
        /* <DEDUP_REMOVED lines=9> */
.L_x_134:
        /* <DEDUP_REMOVED lines=9> */
.L_x_136:
        /* <DEDUP_REMOVED lines=9> */
.L_x_138:
        /* <DEDUP_REMOVED lines=9> */
.L_x_140:
        /* <DEDUP_REMOVED lines=9> */
.L_x_142:
        /* <DEDUP_REMOVED lines=9> */
.L_x_144:
        /* <DEDUP_REMOVED lines=9> */
.L_x_146:
        /* <DEDUP_REMOVED lines=9> */
.L_x_148:
[----:B------:R-:W-:-:S04]  /*3260*/  UIADD3 UR5, UPT, UPT, UR5, 0x1, URZ ;  /* 0x0000000105057890 */ /* 0x000fc8000fffe0ff */
[----:B------:R-:W-:-:S04]  /*3270*/  UISETP.NE.AND UP0, UPT, UR5, 0xc, UPT ;  /* 0x0000000c0500788c */ /* 0x000fc8000bf05270 */
[----:B------:R-:W-:Y:S02]  /*3280*/  USEL UR4, URZ, 0x1, UP0 ;  /* 0x00000001ff047887 */ /* 0x000fe40008000000 */
[----:B------:R-:W-:-:S04]  /*3290*/  USEL UR5, UR5, URZ, UP0 ;  /* 0x000000ff05057287 */ /* 0x000fc80008000000 */
[----:B------:R-:W-:Y:S01]  /*32a0*/  ULEA UR5, UR5, UR35, 0x3 ;  /* 0x0000002305057291 */ /* 0x000fe2000f8e18ff */
[----:B-1----:R-:W-:-:S04]  /*32b0*/  LOP3.LUT R3, R2, UR4, RZ, 0x3c, !PT ;  /* 0x0000000402037c12 */ /* 0x002fc8000f8e3cff */
[----:B------:R-:W-:Y:S01]  /*32c0*/  SHF.L.U32 R3, R3, 0x1f, RZ ;  /* 0x0000001f03037819 */ /* 0x000fe200000006ff */
[----:B------:R-:W-:-:S07]  /*32d0*/  IMAD.U32 R0, RZ, RZ, UR5 ;  /* 0x00000005ff007e24 */ /* 0x000fce000f8e00ff */
.L_x_52:
[----:B-1----:R1:W2:Y:S02]  /*32e0*/  SYNCS.PHASECHK.TRANS64.TRYWAIT P0, [R0+URZ], R3 ;  /* 0x00000003000075a7 */ /* 0x0022a400080011ff */
[----:B--2---:R-:W-:Y:S05]  /*32f0*/  @!P0 NANOSLEEP.SYNCS 0x989680 ;  /* 0x009896800000895d */ /* 0x004fea0003900000 */
[----:B------:R-:W2:Y:S02]  /*3300*/  @!P0 SYNCS.PHASECHK.TRANS64 P0, [R0+URZ], R3 ;  /* 0x00000003000085a7 */ /* 0x000ea400080010ff */
[----:B--2---:R-:W-:Y:S05]  /*3310*/  @P0 EXIT ;  /* 0x000000000000094d */ /* 0x004fea0003800000 */
[----:B------:R-:W-:Y:S05]  /*3320*/  BRA `(.L_x_52) ;  /* 0xfffffffc00ec7947 */ /* 0x000fea000383ffff */
.L_x_22:
[----:B------:R-:W-:-:S04]  /*3330*/  UISETP.NE.AND UP1, UPT, UR45, URZ, UPT ;  /* 0x000000ff2d00728c */ /* 0x000fc8000bf25270 */
[----:B------:R-:W-:-:S09]  /*3340*/  UISETP.NE.OR UP1, UPT, UR4, 0x1, UP1 ;  /* 0x000000010400788c */ /* 0x000fd20008f25670 */
[----:B------:R-:W-:Y:S05]  /*3350*/  BRA.U UP1, `(.L_x_53) ;  /* 0x0000000101b07547 */ /* 0x000fea000b800000 */
[----:B------:R-:W-:Y:S01]  /*3360*/  UMOV UR4, 0x400 ;  /* 0x0000040000047882 */ /* 0x000fe20000000000 */
[----:B------:R-:W-:Y:S01]  /*3370*/  HFMA2 R2, -RZ, RZ, 0, 5.9604644775390625e-08 ;  /* 0x00000001ff027431 */ /* 0x000fe200000001ff */
[----:B------:R-:W-:Y:S01]  /*3380*/  ULEA UR45, UR45, UR4, 0x18 ;  /* 0x000000042d2d7291 */ /* 0x000fe2000f8ec0ff */
[----:B------:R-:W-:Y:S01]  /*3390*/  ISETP.GE.U32.AND P0, PT, R8, 0x2, PT ;  /* 0x000000020800780c */ /* 0x000fe20003f06070 */
[----:B------:R-:W-:Y:S02]  /*33a0*/  IMAD.MOV.U32 R3, RZ, RZ, RZ ;  /* 0x000000ffff037224 */ /* 0x000fe400078e00ff */
[----:B------:R-:W-:Y:S02]  /*33b0*/  UIADD3 UR6, UPT, UPT, UR45, 0x108, URZ ;  /* 0x000001082d067890 */ /* 0x000fe4000fffe0ff */
[----:B------:R-:W-:Y:S02]  /*33c0*/  UIADD3 UR7, UPT, UPT, UR45, 0x100, URZ ;  /* 0x000001002d077890 */ /* 0x000fe4000fffe0ff */
[----:B------:R-:W-:-:S12]  /*33d0*/  UPRMT UR6, URZ, 0x654, UR6 ;  /* 0x00000654ff067896 */ /* 0x000fd80008000006 */
.L_x_56:
[----:B------:R-:W-:Y:S01]  /*33e0*/  SHF.L.U32 R7, R2, 0x1f, RZ ;  /* 0x0000001f02077819 */ /* 0x000fe200000006ff */
[----:B------:R-:W-:Y:S02]  /*33f0*/  IMAD.U32 R9, RZ, RZ, UR7 ;  /* 0x00000007ff097e24 */ /* 0x000fe4000f8e00ff */
[----:B------:R-:W-:Y:S01]  /*3400*/  @!P0 IMAD.MOV.U32 R5, RZ, RZ, 0x10 ;  /* 0x00000010ff058424 */ /* 0x000fe200078e00ff */
[----:B------:R-:W2:Y:S02]  /*3410*/  SYNCS.PHASECHK.TRANS64.TRYWAIT P1, [UR45+0x108], R7 ;  /* 0x00010807ff0075a7 */ /* 0x000ea4000802112d */
[----:B------:R-:W-:-:S04]  /*3420*/  PRMT R9, R8, 0x654, R9 ;  /* 0x0000065408097816 */ /* 0x000fc80000000009 */
[----:B------:R-:W-:Y:S01]  /*3430*/  SEL R0, R9, R0, !P0 ;  /* 0x0000000009007207 */ /* 0x000fe20004000000 */
[----:B--2---:R-:W-:Y:S06]  /*3440*/  @!P1 BRA `(.L_x_54) ;  /* 0x0000005000bc9947 */ /* 0x004fec0003800000 */
.L_x_150:
[----:B------:R-:W-:Y:S01]  /*3450*/  UIADD3 UR4, UPT, UPT, UR45, 0x140, URZ ;  /* 0x000001402d047890 */ /* 0x000fe2000fffe0ff */
[----:B------:R3:W-:Y:S01]  /*3460*/  @!P0 SYNCS.ARRIVE.TRANS64.RED RZ, [R0+URZ], R5 ;  /* 0x0000000500ff89a7 */ /* 0x0007e200080004ff */
[----:B------:R-:W-:Y:S01]  /*3470*/  UIADD3 UR5, UPT, UPT, UR45, 0x100, URZ ;  /* 0x000001002d057890 */ /* 0x000fe2000fffe0ff */
[----:B------:R-:W-:-:S08]  /*3480*/  LOP3.LUT R2, R2, 0x1, RZ, 0x3c, !PT ;  /* 0x0000000102027812 */ /* 0x000fd000078e3cff */
[----:B------:R-:W-:Y:S06]  /*3490*/  UGETNEXTWORKID.BROADCAST [UR4], [UR5] ;  /* 0x00000000040073ca */ /* 0x000fec0008000100 */
[----:B---3--:R-:W-:-:S04]  /*34a0*/  SHF.L.U32 R5, R3, 0x1f, RZ ;  /* 0x0000001f03057819 */ /* 0x008fc800000006ff */
[----:B------:R-:W3:Y:S02]  /*34b0*/  SYNCS.PHASECHK.TRANS64.TRYWAIT P1, [UR45+0x100], R5 ;  /* 0x00010005ff0075a7 */ /* 0x000ee4000802112d */
[----:B---3--:R-:W-:Y:S05]  /*34c0*/  @!P1 BRA `(.L_x_55) ;  /* 0x0000005000b49947 */ /* 0x008fea0003800000 */
.L_x_152:
[----:B--2---:R-:W2:Y:S01]  /*34d0*/  LDS.128 R4, [UR45+0x140] ;  /* 0x0001402dff047984 */ /* 0x004ea20008000c00 */
[----:B------:R-:W-:Y:S01]  /*34e0*/  LOP3.LUT R3, R3, 0x1, RZ, 0x3c, !PT ;  /* 0x0000000103037812 */ /* 0x000fe200078e3cff */
[----:B------:R-:W-:Y:S01]  /*34f0*/  @!PT LDS RZ, [RZ] ;  /* 0x00000000fffff984 */ /* 0x000fe20000000800 */
[----:B------:R-:W-:Y:S01]  /*3500*/  @!PT LDS RZ, [RZ] ;  /* 0x00000000fffff984 */ /* 0x000fe20000000800 */
[----:B------:R-:W-:Y:S01]  /*3510*/  @!PT LDS RZ, [RZ] ;  /* 0x00000000fffff984 */ /* 0x000fe20000000800 */
[----:B------:R-:W-:Y:S01]  /*3520*/  @!PT LDS RZ, [RZ] ;  /* 0x00000000fffff984 */ /* 0x000fe20000000800 */
[----:B------:R3:W-:Y:S06]  /*3530*/  MEMBAR.ALL.CTA ;  /* 0x0000000000007992 */ /* 0x0007ec0000008000 */
[----:B---3--:R-:W3:Y:S02]  /*3540*/  FENCE.VIEW.ASYNC.S ;  /* 0x00000000000073c6 */ /* 0x008ee40000000000 */
[----:B---3--:R-:W-:Y:S01]  /*3550*/  SYNCS.ARRIVE.TRANS64.RED.A1T0 RZ, [UR6], RZ ;  /* 0x000000ffffff79a7 */ /* 0x008fe20008100406 */
[----:B--2---:R-:W-:-:S13]  /*3560*/  LOP3.LUT P1, RZ, R6, 0x1, RZ, 0xc0, !PT ;  /* 0x0000000106ff7812 */ /* 0x004fda000782c0ff */
[----:B------:R-:W-:Y:S05]  /*3570*/  @P1 BRA `(.L_x_56) ;  /* 0xfffffffc00981947 */ /* 0x000fea000383ffff */
[----:B------:R-:W-:-:S04]  /*3580*/  SHF.L.U32 R0, R2, 0x1f, RZ ;  /* 0x0000001f02007819 */ /* 0x000fc800000006ff */
[----:B------:R-:W2:Y:S02]  /*3590*/  SYNCS.PHASECHK.TRANS64 P0, [UR45+0x108], R0 ;  /* 0x00010800ff0075a7 */ /* 0x000ea4000800102d */
[----:B-12---:R-:W-:Y:S05]  /*35a0*/  @P0 EXIT ;  /* 0x000000000000094d */ /* 0x006fea0003800000 */
[----:B------:R-:W-:-:S07]  /*35b0*/  MOV R0, UR45 ;  /* 0x0000002d00007c02 */ /* 0x000fce0008000f00 */
.L_x_57:
[----:B-1----:R-:W-:-:S04]  /*35c0*/  SHF.L.U32 R3, R2, 0x1f, RZ ;  /* 0x0000001f02037819 */ /* 0x002fc800000006ff */
[----:B------:R1:W2:Y:S03]  /*35d0*/  SYNCS.PHASECHK.TRANS64.TRYWAIT P0, [R0+URZ+0x108], R3 ;  /* 0x00010803000075a7 */ /* 0x0002a600080011ff */
[----:B--2---:R-:W-:Y:S05]  /*35e0*/  @!P0 NANOSLEEP.SYNCS 0x989680 ;  /* 0x009896800000895d */ /* 0x004fea0003900000 */
[----:B------:R-:W2:Y:S02]  /*35f0*/  @!P0 SYNCS.PHASECHK.TRANS64 P0, [R0+URZ+0x108], R3 ;  /* 0x00010803000085a7 */ /* 0x000ea400080010ff */
[----:B--2---:R-:W-:Y:S05]  /*3600*/  @P0 EXIT ;  /* 0x000000000000094d */ /* 0x004fea0003800000 */
[----:B------:R-:W-:Y:S05]  /*3610*/  BRA `(.L_x_57) ;  /* 0xfffffffc00e87947 */ /* 0x000fea000383ffff */
.L_x_53:
[----:B------:R-:W-:Y:S05]  /*3620*/  BRA.U UP4, `(.L_x_58) ;  /* 0x0000000d04887547 */ /* 0x000fea000b800000 */
[----:B------:R-:W-:Y:S01]  /*3630*/  UMOV UR4, 0x40 ;  /* 0x0000004000047882 */ /* 0x000fe20000000000 */
[----:B------:R-:W-:Y:S01]  /*3640*/  NOP ;  /* 0x0000000000007918 */ /* 0x000fe20000000000 */
[----:B------:R-:W-:Y:S01]  /*3650*/  ULEA UR4, UR45, UR4, 0x18 ;  /* 0x000000042d047291 */ /* 0x000fe2000f8ec0ff */
[----:B------:R-:W-:Y:S02]  /*3660*/  UMOV UR5, 0x400 ;  /* 0x0000040000057882 */ /* 0x000fe40000000000 */
[----:B------:R-:W-:-:S06]  /*3670*/  ULEA UR45, UR45, UR5, 0x18 ;  /* 0x000000052d2d7291 */ /* 0x000fcc000f8ec0ff */
[----:B------:R-:W2:Y:S02]  /*3680*/  LDS.U8 R2, [UR4+0x1c] ;  /* 0x00001c04ff027984 */ /* 0x000ea40008000000 */
[----:B--2---:R-:W-:-:S13]  /*3690*/  ISETP.NE.AND P0, PT, R2, RZ, PT ;  /* 0x000000ff0200720c */ /* 0x004fda0003f05270 */
[----:B------:R-:W-:Y:S05]  /*36a0*/  @P0 BRA `(.L_x_59) ;  /* 0x0000000000580947 */ /* 0x000fea0003800000 */
[----:B------:R-:W-:-:S13]  /*36b0*/  ELECT P0, URZ, PT ;  /* 0x0000000000ff782f */ /* 0x000fda0003800000 */
[----:B------:R-:W-:Y:S05]  /*36c0*/  @!P0 BRA `(.L_x_60) ;  /* 0x0000000000608947 */ /* 0x000fea0003800000 */
[----:B------:R-:W-:Y:S01]  /*36d0*/  UMOV UR5, 0x10 ;  /* 0x0000001000057882 */ /* 0x000fe20000000000 */
[----:B------:R-:W-:Y:S01]  /*36e0*/  HFMA2 R2, -RZ, RZ, 0, 5.9604644775390625e-08 ;  /* 0x00000001ff027431 */ /* 0x000fe200000001ff */
[----:B------:R-:W-:-:S03]  /*36f0*/  MOV R3, 0xffff ;  /* 0x0000ffff00037802 */ /* 0x000fc60000000f00 */
[----:B------:R-:W-:Y:S04]  /*3700*/  DEPBAR.LE SB2, 0x36 ;  /* 0x0000ad800000791a */ /* 0x000fe80000000000 */
[----:B------:R-:W2:Y:S02]  /*3710*/  UTCATOMSWS.FIND_AND_SET.ALIGN UP0, UR5, UR5 ;  /* 0x00000005000575e3 */ /* 0x000ea40008000800 */
[----:B--2---:R-:W-:Y:S01]  /*3720*/  MOV R4, UR5 ;  /* 0x0000000500047c02 */ /* 0x004fe20008000f00 */
[----:B------:R-:W-:Y:S06]  /*3730*/  BRA.U UP0, `(.L_x_61) ;  /* 0x0000000100187547 */ /* 0x000fec000b800000 */
.L_x_62:
[----:B------:R-:W-:Y:S05]  /*3740*/  NANOSLEEP 0x64 ;  /* 0x000000640000795d */ /* 0x000fea0003800000 */
[----:B------:R-:W-:-:S05]  /*3750*/  UMOV UR5, 0x10 ;  /* 0x0000001000057882 */ /* 0x000fca0000000000 */
[----:B------:R-:W-:Y:S04]  /*3760*/  DEPBAR.LE SB2, 0x36 ;  /* 0x0000ad800000791a */ /* 0x000fe80000000000 */
[----:B------:R-:W2:Y:S02]  /*3770*/  UTCATOMSWS.FIND_AND_SET.ALIGN UP0, UR5, UR5 ;  /* 0x00000005000575e3 */ /* 0x000ea40008000800 */
[----:B--2---:R-:W-:Y:S01]  /*3780*/  MOV R4, UR5 ;  /* 0x0000000500047c02 */ /* 0x004fe20008000f00 */
[----:B------:R-:W-:Y:S05]  /*3790*/  BRA.U !UP0, `(.L_x_62) ;  /* 0xfffffffd08e87547 */ /* 0x000fea000b83ffff */
.L_x_61:
[-C--:B------:R-:W-:Y:S02]  /*37a0*/  SHF.L.U32 R3, R3, R4.reuse, RZ ;  /* 0x0000000403037219 */ /* 0x080fe400000006ff */
[----:B------:R-:W-:Y:S01]  /*37b0*/  SHF.L.U32 R2, R2, R4, RZ ;  /* 0x0000000402027219 */ /* 0x000fe200000006ff */
[----:B------:R-:W-:Y:S02]  /*37c0*/  IMAD.SHL.U32 R4, R4, 0x20, RZ ;  /* 0x0000002004047824 */ /* 0x000fe400078e00ff */
[----:B------:R2:W-:Y:S04]  /*37d0*/  ATOMS.OR RZ, [UR4+0x14], R3 ;  /* 0x00001403ffff798c */ /* 0x0005e8000b000004 */
[----:B------:R2:W-:Y:S04]  /*37e0*/  ATOMS.OR RZ, [UR4+0x18], R2 ;  /* 0x00001802ffff798c */ /* 0x0005e8000b000004 */
[----:B------:R2:W-:Y:S01]  /*37f0*/  STS [UR45+0x150], R4 ;  /* 0x00015004ff007988 */ /* 0x0005e2000800082d */
[----:B------:R-:W-:Y:S05]  /*3800*/  BRA `(.L_x_60) ;  /* 0x0000000000107947 */ /* 0x000fea0003800000 */
.L_x_59:
[----:B------:R-:W-:-:S05]  /*3810*/  MOV R2, 0xffffffff ;  /* 0xffffffff00027802 */ /* 0x000fca0000000f00 */
[----:B------:R2:W-:Y:S02]  /*3820*/  STS [UR45+0x150], R2 ;  /* 0x00015002ff007988 */ /* 0x0005e4000800082d */
[----:B--2---:R-:W-:Y:S02]  /*3830*/  MOV R2, 0x3850 ;  /* 0x0000385000027802 */ /* 0x004fe40000000f00 */
[----:B-1---5:R-:W-:Y:S05]  /*3840*/  CALL.REL.NOINC `($__internal_1_$__cuda_sm10x_tcgen05_guardrail_trap_phase_invalid_during_alloc) ;  /* 0x0000005400547944 */ /* 0x022fea0003c00000 */
.L_x_60:
[----:B------:R-:W-:Y:S05]  /*3850*/  WARPSYNC.ALL ;  /* 0x0000000000007948 */ /* 0x000fea0003800000 */
[----:B------:R-:W3:Y:S01]  /*3860*/  S2UR UR7, SR_CgaCtaId ;  /* 0x00000000000779c3 */ /* 0x000ee20000008800 */
[----:B------:R-:W-:Y:S01]  /*3870*/  UMOV UR4, 0x400 ;  /* 0x0000040000047882 */ /* 0x000fe20000000000 */
[----:B------:R-:W-:-:S06]  /*3880*/  NOP ;  /* 0x0000000000007918 */ /* 0x000fcc0000000000 */
[----:B------:R-:W-:Y:S06]  /*3890*/  BAR.ARV 0x6, 0xa0 ;  /* 0x0182800000007b1d */ /* 0x000fec0000002000 */
[----:B------:R-:W4:Y:S01]  /*38a0*/  LDCU UR8, c[0x0][0x390] ;  /* 0x00007200ff0877ac */ /* 0x000f220008000800 */
[----:B------:R-:W-:Y:S01]  /*38b0*/  LOP3.LUT R0, R0, 0xffff, RZ, 0xc0, !PT ;  /* 0x0000ffff00007812 */ /* 0x000fe200078ec0ff */
[----:B------:R-:W-:Y:S02]  /*38c0*/  IMAD.MOV.U32 R9, RZ, RZ, 0x1 ;  /* 0x00000001ff097424 */ /* 0x000fe400078e00ff */
[----:B------:R-:W-:Y:S01]  /*38d0*/  IMAD.MOV.U32 R8, RZ, RZ, RZ ;  /* 0x000000ffff087224 */ /* 0x000fe200078e00ff */
[----:B------:R-:W-:Y:S01]  /*38e0*/  R2UR UR10, R0 ;  /* 0x00000000000a72ca */ /* 0x000fe200000e0000 */
[----:B--2---:R-:W-:Y:S01]  /*38f0*/  IMAD.MOV.U32 R3, RZ, RZ, RZ ;  /* 0x000000ffff037224 */ /* 0x004fe200078e00ff */
[----:B------:R-:W-:Y:S01]  /*3900*/  UMOV UR19, URZ ;  /* 0x000000ff00137c82 */ /* 0x000fe20008000000 */
[----:B------:R-:W-:Y:S01]  /*3910*/  UMOV UR18, URZ ;  /* 0x000000ff00127c82 */ /* 0x000fe20008000000 */
[----:B------:R-:W-:Y:S01]  /*3920*/  UMOV UR26, 0x0 ;  /* 0x00000000001a7882 */ /* 0x000fe20000000000 */
[----:B---3--:R-:W-:Y:S01]  /*3930*/  ULEA UR7, UR7, UR4, 0x18 ;  /* 0x0000000407077291 */ /* 0x008fe2000f8ec0ff */
[----:B------:R-:W2:Y:S03]  /*3940*/  LDCU UR4, c[0x0][0x390] ;  /* 0x00007200ff0477ac */ /* 0x000ea60008000800 */
[----:B------:R-:W-:-:S02]  /*3950*/  UIADD3 UR12, UPT, UPT, UR7, 0x6800, URZ ;  /* 0x00006800070c7890 */ /* 0x000fc4000fffe0ff */
[----:B----4-:R-:W-:-:S03]  /*3960*/  UIADD3 UR8, UPT, UPT, UR8, 0x1f, URZ ;  /* 0x0000001f08087890 */ /* 0x010fc6000fffe0ff */
[----:B------:R-:W3:Y:S01]  /*3970*/  LDS R2, [UR7+0x150] ;  /* 0x00015007ff027984 */ /* 0x000ee20008000800 */
[----:B------:R-:W-:Y:S02]  /*3980*/  UIADD3 UR13, UPT, UPT, UR7, 0x1e800, URZ ;  /* 0x0001e800070d7890 */ /* 0x000fe4000fffe0ff */
[----:B------:R-:W-:Y:S02]  /*3990*/  USHF.R.S32.HI UR6, URZ, 0x1f, UR8 ;  /* 0x0000001fff067899 */ /* 0x000fe40008011408 */
[----:B------:R-:W-:Y:S02]  /*39a0*/  USHF.R.U32.HI UR12, URZ, 0x4, UR12 ;  /* 0x00000004ff0c7899 */ /* 0x000fe4000801160c */
[----:B------:R-:W-:Y:S02]  /*39b0*/  ULEA.HI UR6, UR6, UR8, URZ, 0x5 ;  /* 0x0000000806067291 */ /* 0x000fe4000f8f28ff */
[----:B------:R-:W-:Y:S02]  /*39c0*/  USHF.R.U32.HI UR13, URZ, 0x4, UR13 ;  /* 0x00000004ff0d7899 */ /* 0x000fe4000801160d */
[----:B------:R-:W-:-:S02]  /*39d0*/  USHF.R.S32.HI UR6, URZ, 0x5, UR6 ;  /* 0x00000005ff067899 */ /* 0x000fc40008011406 */
[----:B------:R-:W-:Y:S02]  /*39e0*/  UIADD3 UR5, UPT, UPT, UR7, 0x108, URZ ;  /* 0x0000010807057890 */ /* 0x000fe4000fffe0ff */
[----:B------:R-:W-:Y:S02]  /*39f0*/  UISETP.LT.AND UP0, UPT, UR6, 0x1, UPT ;  /* 0x000000010600788c */ /* 0x000fe4000bf01270 */
[----:B------:R-:W-:Y:S02]  /*3a00*/  ULOP3.LUT UR12, UR12, 0x3fff, URZ, 0xc0, !UPT ;  /* 0x00003fff0c0c7892 */ /* 0x000fe4000f8ec0ff */
[----:B------:R-:W-:Y:S02]  /*3a10*/  ULOP3.LUT UR13, UR13, 0x3fff, URZ, 0xc0, !UPT ;  /* 0x00003fff0d0d7892 */ /* 0x000fe4000f8ec0ff */
[----:B------:R-:W-:Y:S01]  /*3a20*/  USEL UR11, UR6, 0x1, !UP0 ;  /* 0x00000001060b7887 */ /* 0x000fe2000c000000 */
[----:B------:R-:W-:Y:S01]  /*3a30*/  UMOV UR27, 0x4118910 ;  /* 0x04118910001b7882 */ /* 0x000fe20000000000 */
[----:B------:R-:W-:-:S02]  /*3a40*/  UPRMT UR5, URZ, 0x654, UR5 ;  /* 0x00000654ff057896 */ /* 0x000fc40008000005 */
[----:B------:R-:W-:Y:S02]  /*3a50*/  ULOP3.LUT UR12, UR12, 0x1000000, URZ, 0xfc, !UPT ;  /* 0x010000000c0c7892 */ /* 0x000fe4000f8efcff */
[----:B------:R-:W-:Y:S02]  /*3a60*/  ULOP3.LUT UR13, UR13, 0x1000000, URZ, 0xfc, !UPT ;  /* 0x010000000d0d7892 */ /* 0x000fe4000f8efcff */
[----:B------:R-:W-:Y:S02]  /*3a70*/  UIADD3 UR11, UPT, UPT, -UR11, URZ, URZ ;  /* 0x000000ff0b0b7290 */ /* 0x000fe4000fffe1ff */
[----:B--2---:R-:W-:Y:S01]  /*3a80*/  UISETP.GE.AND UP3, UPT, UR4, 0x1, UPT ;  /* 0x000000010400788c */ /* 0x004fe2000bf66270 */
[----:B------:R-:W-:Y:S01]  /*3a90*/  UMOV UR24, 0x0 ;  /* 0x0000000000187882 */ /* 0x000fe20000000000 */
[----:B------:R-:W-:Y:S01]  /*3aa0*/  UMOV UR25, 0x4118910 ;  /* 0x0411891000197882 */ /* 0x000fe20000000000 */
[----:B------:R-:W-:Y:S01]  /*3ab0*/  UMOV UR22, 0x0 ;  /* 0x0000000000167882 */ /* 0x000fe20000000000 */
[----:B------:R-:W-:Y:S01]  /*3ac0*/  UMOV UR23, 0x4118910 ;  /* 0x0411891000177882 */ /* 0x000fe20000000000 */
[----:B------:R-:W-:Y:S01]  /*3ad0*/  UMOV UR20, 0x0 ;  /* 0x0000000000147882 */ /* 0x000fe20000000000 */
[----:B------:R-:W-:Y:S01]  /*3ae0*/  UMOV UR21, 0x4118910 ;  /* 0x0411891000157882 */ /* 0x000fe20000000000 */
[C---:B---3--:R-:W-:Y:S01]  /*3af0*/  VIADD R5, R2.reuse, 0x40 ;  /* 0x0000004002057836 */ /* 0x048fe20000000000 */
[----:B------:R-:W-:-:S04]  /*3b00*/  LOP3.LUT R4, R2, 0xffff, RZ, 0xc0, !PT ;  /* 0x0000ffff02047812 */ /* 0x000fc800078ec0ff */
[----:B------:R-:W-:-:S05]  /*3b10*/  LOP3.LUT R5, R5, 0xffff, RZ, 0xc0, !PT ;  /* 0x0000ffff05057812 */ /* 0x000fca00078ec0ff */
[----:B------:R2:W-:Y:S02]  /*3b20*/  STL.64 [R1], R4 ;  /* 0x0000000401007387 */ /* 0x0005e40000100a00 */
.L_x_69:
[----:B--2---:R-:W-:-:S04]  /*3b30*/  SHF.L.U32 R5, R8, 0x1f, RZ ;  /* 0x0000001f08057819 */ /* 0x004fc800000006ff */
[----:B------:R-:W2:Y:S02]  /*3b40*/  SYNCS.PHASECHK.TRANS64.TRYWAIT P0, [UR7+0x100], R5 ;  /* 0x00010005ff0075a7 */ /* 0x000ea40008001107 */
[----:B--23--:R-:W-:Y:S05]  /*3b50*/  @!P0 BRA `(.L_x_63) ;  /* 0x0000004c00288947 */ /* 0x00cfea0003800000 */
.L_x_154:
[----:B--2---:R-:W2:Y:S01]  /*3b60*/  LDS.128 R4, [UR7+0x140] ;  /* 0x00014007ff047984 */ /* 0x004ea20008000c00 */
[----:B------:R-:W-:Y:S01]  /*3b70*/  ULEA UR9, UR19, UR7, 0x3 ;  /* 0x0000000713097291 */ /* 0x000fe2000f8e18ff */
[----:B------:R-:W-:Y:S01]  /*3b80*/  SHF.L.U32 R0, R9, 0x1f, RZ ;  /* 0x0000001f09007819 */ /* 0x000fe200000006ff */
[----:B------:R-:W-:Y:S01]  /*3b90*/  @!PT LDS RZ, [RZ] ;  /* 0x00000000fffff984 */ /* 0x000fe20000000800 */
[----:B------:R-:W-:Y:S01]  /*3ba0*/  @!PT LDS RZ, [RZ] ;  /* 0x00000000fffff984 */ /* 0x000fe20000000800 */
[----:B------:R-:W-:Y:S01]  /*3bb0*/  @!PT LDS RZ, [RZ] ;  /* 0x00000000fffff984 */ /* 0x000fe20000000800 */
[----:B------:R-:W-:Y:S01]  /*3bc0*/  @!PT LDS RZ, [RZ] ;  /* 0x00000000fffff984 */ /* 0x000fe20000000800 */
[----:B------:R3:W-:Y:S06]  /*3bd0*/  MEMBAR.ALL.CTA ;  /* 0x0000000000007992 */ /* 0x0007ec0000008000 */
[----:B---3--:R-:W3:Y:S02]  /*3be0*/  FENCE.VIEW.ASYNC.S ;  /* 0x00000000000073c6 */ /* 0x008ee40000000000 */
[----:B---3--:R-:W-:Y:S01]  /*3bf0*/  SYNCS.ARRIVE.TRANS64.RED.A1T0 RZ, [UR5], RZ ;  /* 0x000000ffffff79a7 */ /* 0x008fe20008100405 */
[----:B------:R-:W3:Y:S01]  /*3c00*/  SYNCS.PHASECHK.TRANS64.TRYWAIT P0, [UR9+0x120], R0 ;  /* 0x00012000ff0075a7 */ /* 0x000ee20008001109 */
[----:B--2---:R-:W-:Y:S01]  /*3c10*/  LOP3.LUT P3, RZ, R6, 0x1, RZ, 0xc0, !PT ;  /* 0x0000000106ff7812 */ /* 0x004fe2000786c0ff */
[----:B---3--:R-:W-:-:S12]  /*3c20*/  @!P0 BRA `(.L_x_64) ;  /* 0x0000004c000c8947 */ /* 0x008fd80003800000 */
.L_x_156:
[----:B------:R-:W-:Y:S05]  /*3c30*/  BRA.U !UP3, `(.L_x_65) ;  /* 0x000000010bf47547 */ /* 0x000fea000b800000 */
[----:B--2---:R-:W-:Y:S01]  /*3c40*/  IMAD.U32 R0, RZ, RZ, UR19 ;  /* 0x00000013ff007e24 */ /* 0x004fe2000f8e00ff */
[----:B------:R-:W-:-:S04]  /*3c50*/  ULEA UR4, UR18, UR7, 0x3 ;  /* 0x0000000712047291 */ /* 0x000fc8000f8e18ff */
[----:B------:R-:W-:Y:S02]  /*3c60*/  LEA R4, R0, R1, 0x2 ;  /* 0x0000000100047211 */ /* 0x000fe400078e10ff */
[----:B------:R-:W-:-:S04]  /*3c70*/  SHF.L.U32 R0, R3, 0x1f, RZ ;  /* 0x0000001f03007819 */ /* 0x000fc800000006ff */
[----:B------:R-:W5:Y:S01]  /*3c80*/  LDL R4, [R4] ;  /* 0x0000000004047983 */ /* 0x000f620000100800 */
[----:B------:R2:W3:Y:S01]  /*3c90*/  SYNCS.PHASECHK.TRANS64.TRYWAIT P2, [UR4], R0 ;  /* 0x00000000ff0075a7 */ /* 0x0004e20008041104 */
[----:B------:R-:W-:Y:S01]  /*3ca0*/  UPLOP3.LUT UP4, UPT, UPT, UPT, UPT, 0x40, 0x4 ;  /* 0x000000000004789c */ /* 0x000fe20003f8e870 */
[----:B------:R-:W-:Y:S01]  /*3cb0*/  UMOV UR17, UR11 ;  /* 0x0000000b00117c82 */ /* 0x000fe20008000000 */
[----:B------:R-:W-:Y:S01]  /*3cc0*/  UMOV UR16, UR6 ;  /* 0x0000000600107c82 */ /* 0x000fe20008000000 */
[----:B------:R-:W-:-:S08]  /*3cd0*/  UMOV UR15, UR18 ;  /* 0x00000012000f7c82 */ /* 0x000fd00008000000 */
.L_x_68:
[----:B------:R-:W-:Y:S02]  /*3ce0*/  UIADD3 UR17, UPT, UPT, UR17, 0x1, URZ ;  /* 0x0000000111117890 */ /* 0x000fe4000fffe0ff */
[----:B----4-:R-:W-:Y:S02]  /*3cf0*/  ULEA UR8, UR15, UR7, 0x3 ;  /* 0x000000070f087291 */ /* 0x010fe4000f8e18ff */
[----:B------:R-:W-:Y:S01]  /*3d00*/  UISETP.NE.AND UP0, UPT, UR17, URZ, UPT ;  /* 0x000000ff1100728c */ /* 0x000fe2000bf05270 */
[----:B--23--:R-:W-:Y:S10]  /*3d10*/  @P2 BRA `(.L_x_66) ;  /* 0x00000000000c2947 */ /* 0x00cff40003800000 */
[----:B------:R-:W-:Y:S04]  /*3d20*/  SHF.L.U32 R5, R3, 0x1f, RZ ;  /* 0x0000001f03057819 */ /* 0x000fe800000006ff */
[----:B------:R-:W3:Y:S02]  /*3d30*/  SYNCS.PHASECHK.TRANS64.TRYWAIT P0, [UR8], R5 ;  /* 0x00000005ff0075a7 */ /* 0x000ee40008001108 */
[----:B---3--:R-:W-:Y:S05]  /*3d40*/  @!P0 BRA `(.L_x_67) ;  /* 0x0000004800dc8947 */ /* 0x008fea0003800000 */
.L_x_66:
[----:B------:R-:W-:Y:S01]  /*3d50*/  UISETP.NE.AND UP1, UPT, UR16, 0x1, UPT ;  /* 0x000000011000788c */ /* 0x000fe2000bf25270 */
[----:B------:R-:W-:Y:S01]  /*3d60*/  PLOP3.LUT P2, PT, PT, PT, PT, 0x80, 0x8 ;  /* 0x000000000008781c */ /* 0x000fe20003f4f070 */
[----:B------:R-:W-:Y:S01]  /*3d70*/  UIADD3 UR18, UPT, UPT, UR15, 0x1, URZ ;  /* 0x000000010f127890 */ /* 0x000fe2000fffe0ff */
[----:B------:R-:W-:Y:S03]  /*3d80*/  ELECT P1, URZ, PT ;  /* 0x0000000000ff782f */ /* 0x000fe60003820000 */
[----:B------:R-:W-:Y:S01]  /*3d90*/  UISETP.NE.AND UP2, UPT, UR18, 0xc, UPT ;  /* 0x0000000c1200788c */ /* 0x000fe2000bf45270 */
[----:B------:R-:W-:Y:S01]  /*3da0*/  PLOP3.LUT P0, PT, PT, PT, UP1, 0x80, 0x8 ;  /* 0x000000000008781c */ /* 0x000fe20003f0f018 */
[----:B------:R-:W-:Y:S02]  /*3db0*/  ULEA UR28, UR15, UR13, 0x9 ;  /* 0x0000000d0f1c7291 */ /* 0x000fe4000f8e48ff */
[----:B------:R-:W-:Y:S02]  /*3dc0*/  USEL UR14, URZ, 0x1, UP2 ;  /* 0x00000001ff0e7887 */ /* 0x000fe40009000000 */
[----:B------:R-:W-:Y:S02]  /*3dd0*/  USEL UR18, UR18, URZ, UP2 ;  /* 0x000000ff12127287 */ /* 0x000fe40009000000 */
[----:B------:R-:W-:Y:S02]  /*3de0*/  ULEA UR30, UR15, UR12, 0x9 ;  /* 0x0000000c0f1e7291 */ /* 0x000fe4000f8e48ff */
[----:B------:R-:W-:Y:S01]  /*3df0*/  @UP1 ULEA UR4, UR18, UR7, 0x3 ;  /* 0x0000000712041291 */ /* 0x000fe2000f8e18ff */
[----:B------:R-:W-:Y:S01]  /*3e00*/  LOP3.LUT R3, R3, UR14, RZ, 0x3c, !PT ;  /* 0x0000000e03037c12 */ /* 0x000fe2000f8e3cff */
[----:B------:R-:W-:Y:S02]  /*3e10*/  UIADD3 UR38, UPT, UPT, UR28, 0x40, URZ ;  /* 0x000000401c267890 */ /* 0x000fe4000fffe0ff */
[----:B------:R-:W-:Y:S01]  /*3e20*/  UIADD3 UR36, UPT, UPT, UR30, 0x40, URZ ;  /* 0x000000401e247890 */ /* 0x000fe2000fffe0ff */
[----:B--2---:R-:W-:Y:S01]  /*3e30*/  @P0 SHF.L.U32 R0, R3, 0x1f, RZ ;  /* 0x0000001f03000819 */ /* 0x004fe200000006ff */
[----:B------:R-:W-:Y:S02]  /*3e40*/  UIADD3 UR34, UPT, UPT, UR28, 0x80, URZ ;  /* 0x000000801c227890 */ /* 0x000fe4000fffe0ff */
[----:B------:R-:W-:Y:S01]  /*3e50*/  UIADD3 UR32, UPT, UPT, UR30, 0x80, URZ ;  /* 0x000000801e207890 */ /* 0x000fe2000fffe0ff */
[----:B------:R4:W2:Y:S01]  /*3e60*/  @P0 SYNCS.PHASECHK.TRANS64.TRYWAIT P2, [UR4], R0 ;  /* 0x00000000ff0005a7 */ /* 0x0008a20008041104 */
[----:B------:R-:W-:Y:S02]  /*3e70*/  ELECT P0, URZ, PT ;  /* 0x0000000000ff782f */ /* 0x000fe40003800000 */
[C---:B-----5:R-:W-:Y:S01]  /*3e80*/  @P1 R2UR.BROADCAST UR4, R4.reuse ;  /* 0x00000000040412ca */ /* 0x060fe200008e0000 */
[----:B------:R-:W-:Y:S10]  /*3e90*/  UIADD3 UR8, UPT, UPT, UR8, 0x60, URZ ;  /* 0x0000006008087890 */ /* 0x000ff4000fffe0ff */
[C---:B------:R-:W-:Y:S02]  /*3ea0*/  @P0 R2UR.BROADCAST UR14, R4.reuse ;  /* 0x00000000040e02ca */ /* 0x040fe400008e0000 */
[----:B------:R-:W-:Y:S01]  /*3eb0*/  ELECT P0, URZ, PT ;  /* 0x0000000000ff782f */ /* 0x000fe20003800000 */
[----:B------:R-:W-:Y:S01]  /*3ec0*/  UIADD3 UR16, UPT, UPT, UR16, -0x1, URZ ;  /* 0xffffffff10107890 */ /* 0x000fe2000fffe0ff */
[----:B------:R-:W-:Y:S01]  /*3ed0*/  UMOV UR29, 0x20004020 ;  /* 0x20004020001d7882 */ /* 0x000fe20000000000 */
[----:B------:R-:W-:Y:S01]  /*3ee0*/  UMOV UR31, 0x20004020 ;  /* 0x20004020001f7882 */ /* 0x000fe20000000000 */
[----:B------:R-:W-:Y:S01]  /*3ef0*/  UMOV UR39, 0x20004020 ;  /* 0x2000402000277882 */ /* 0x000fe20000000000 */
[----:B------:R-:W-:Y:S01]  /*3f00*/  UMOV UR37, 0x20004020 ;  /* 0x2000402000257882 */ /* 0x000fe20000000000 */
[----:B------:R-:W-:Y:S01]  /*3f10*/  UMOV UR35, 0x20004020 ;  /* 0x2000402000237882 */ /* 0x000fe20000000000 */
[----:B------:R-:W-:Y:S01]  /*3f20*/  UMOV UR33, 0x20004020 ;  /* 0x2000402000217882 */ /* 0x000fe20000000000 */
[----:B------:R3:W-:Y:S01]  /*3f30*/  UTCHMMA gdesc[UR30], gdesc[UR28], tmem[UR4], tmem[UR26], idesc[UR27], UP4 ;  /* 0x00ff1a1c1e0075ea */ /* 0x0007e2000a000004 */
[----:B------:R-:W-:Y:S02]  /*3f40*/  UPLOP3.LUT UP4, UPT, UPT, UPT, UPT, 0x80, 0x8 ;  /* 0x000000000008789c */ /* 0x000fe40003f8f070 */
[----:B------:R1:W-:Y:S01]  /*3f50*/  UTCHMMA gdesc[UR36], gdesc[UR38], tmem[UR14], tmem[UR24], idesc[UR25], UPT ;  /* 0x00ff1826240075ea */ /* 0x0003e2000b80000e */
[----:B------:R-:W-:Y:S01]  /*3f60*/  UMOV UR15, UR18 ;  /* 0x00000012000f7c82 */ /* 0x000fe20008000000 */
[----:B---3--:R-:W-:Y:S01]  /*3f70*/  UIADD3 UR28, UPT, UPT, UR28, 0xc0, URZ ;  /* 0x000000c01c1c7890 */ /* 0x008fe2000fffe0ff */
[C---:B------:R-:W-:Y:S02]  /*3f80*/  @P0 R2UR.BROADCAST UR4, R4.reuse ;  /* 0x00000000040402ca */ /* 0x040fe400008e0000 */
[----:B------:R-:W-:Y:S11]  /*3f90*/  ELECT P0, URZ, PT ;  /* 0x0000000000ff782f */ /* 0x000ff60003800000 */
[----:B------:R-:W-:Y:S02]  /*3fa0*/  @!UPT UIADD3 URZ, UPT, UPT, URZ, URZ, URZ ;  /* 0x000000fffffff290 */ /* 0x000fe4000fffe0ff */
[----:B-1----:R-:W-:Y:S01]  /*3fb0*/  @P0 R2UR.BROADCAST UR14, R4 ;  /* 0x00000000040e02ca */ /* 0x002fe200008e0000 */
[----:B------:R-:W-:Y:S01]  /*3fc0*/  UIADD3 UR30, UPT, UPT, UR30, 0xc0, URZ ;  /* 0x000000c01e1e7890 */ /* 0x000fe2000fffe0ff */
[----:B------:R4:W-:Y:S11]  /*3fd0*/  UTCHMMA gdesc[UR32], gdesc[UR34], tmem[UR4], tmem[UR22], idesc[UR23], UPT ;  /* 0x00ff1622200075ea */ /* 0x0009f6000b800004 */
[----:B------:R4:W-:Y:S01]  /*3fe0*/  UTCHMMA gdesc[UR30], gdesc[UR28], tmem[UR14], tmem[UR20], idesc[UR21], UPT ;  /* 0x00ff141c1e0075ea */ /* 0x0009e2000b80000e */
[----:B------:R4:W-:Y:S01]  /*3ff0*/  UTCBAR.MULTICAST [UR8], URZ, UR10 ;  /* 0x000000ff080073e9 */ /* 0x0009e2000800080a */
[----:B------:R-:W-:Y:S05]  /*4000*/  BRA.U UP0, `(.L_x_68) ;  /* 0xfffffffd00347547 */ /* 0x000fea000b83ffff */
.L_x_65:
[----:B------:R-:W-:Y:S01]  /*4010*/  UIADD3 UR19, UPT, UPT, UR19, 0x1, URZ ;  /* 0x0000000113137890 */ /* 0x000fe2000fffe0ff */
[----:B------:R-:W-:Y:S01]  /*4020*/  LOP3.LUT R8, R8, 0x1, RZ, 0x3c, !PT ;  /* 0x0000000108087812 */ /* 0x000fe200078e3cff */
[----:B------:R-:W-:Y:S02]  /*4030*/  UIADD3 UR9, UPT, UPT, UR9, 0x110, URZ ;  /* 0x0000011009097890 */ /* 0x000fe4000fffe0ff */
[----:B------:R-:W-:-:S04]  /*4040*/  UISETP.NE.AND UP0, UPT, UR19, 0x2, UPT ;  /* 0x000000021300788c */ /* 0x000fc8000bf05270 */
[----:B----4-:R-:W-:Y:S02]  /*4050*/  USEL UR4, URZ, 0x1, UP0 ;  /* 0x00000001ff047887 */ /* 0x010fe40008000000 */
[----:B------:R-:W-:Y:S01]  /*4060*/  USEL UR19, UR19, URZ, UP0 ;  /* 0x000000ff13137287 */ /* 0x000fe20008000000 */
[----:B------:R3:W-:Y:S03]  /*4070*/  UTCBAR [UR9], URZ ;  /* 0x000000ff090073e9 */ /* 0x0007e600080000ff */
[----:B------:R-:W-:Y:S01]  /*4080*/  LOP3.LUT R9, R9, UR4, RZ, 0x3c, !PT ;  /* 0x0000000409097c12 */ /* 0x000fe2000f8e3cff */
[----:B------:R-:W-:Y:S07]  /*4090*/  @P3 BRA `(.L_x_69) ;  /* 0xfffffff800a43947 */ /* 0x000fee000383ffff */
[----:B------:R-:W4:Y:S01]  /*40a0*/  S2UR UR4, SR_CgaCtaId ;  /* 0x00000000000479c3 */ /* 0x000f220000008800 */
[----:B------:R-:W-:Y:S01]  /*40b0*/  ELECT P0, URZ, PT ;  /* 0x0000000000ff782f */ /* 0x000fe20003800000 */
[----:B--2---:R-:W-:Y:S01]  /*40c0*/  IMAD.MOV.U32 R0, RZ, RZ, 0x1 ;  /* 0x00000001ff007424 */ /* 0x004fe200078e00ff */
[----:B------:R-:W-:Y:S01]  /*40d0*/  UIADD3 UR7, UPT, UPT, UR7, 0x120, URZ ;  /* 0x0000012007077890 */ /* 0x000fe2000fffe0ff */
[----:B------:R-:W-:Y:S01]  /*40e0*/  SHF.L.U32 R3, R9, 0x1f, RZ ;  /* 0x0000001f09037819 */ /* 0x000fe200000006ff */
[----:B------:R-:W-:-:S03]  /*40f0*/  UMOV UR5, 0x40 ;  /* 0x0000004000057882 */ /* 0x000fc60000000000 */
[----:B------:R-:W-:Y:S01]  /*4100*/  UVIRTCOUNT.DEALLOC.SMPOOL 0x80 ;  /* 0x000000800000784c */ /* 0x000fe20000000000 */
[----:B----4-:R-:W-:Y:S02]  /*4110*/  ULEA UR4, UR4, UR5, 0x18 ;  /* 0x0000000504047291 */ /* 0x010fe4000f8ec0ff */
[----:B------:R-:W-:-:S07]  /*4120*/  ULEA UR5, UR19, UR7, 0x3 ;  /* 0x0000000713057291 */ /* 0x000fce000f8e18ff */
[----:B------:R2:W-:Y:S02]  /*4130*/  @P0 STS.U8 [UR4+0x1c], R0 ;  /* 0x00001c00ff000988 */ /* 0x0005e40008000004 */
[----:B------:R-:W4:Y:S02]  /*4140*/  SYNCS.PHASECHK.TRANS64.TRYWAIT P0, [UR5], R3 ;  /* 0x00000003ff0075a7 */ /* 0x000f240008001105 */
[----:B--2-4-:R-:W-:Y:S05]  /*4150*/  @!P0 BRA `(.L_x_70) ;  /* 0x0000004400f08947 */ /* 0x014fea0003800000 */
.L_x_159:
[----:B------:R-:W-:-:S04]  /*4160*/  UIADD3 UR6, UPT, UPT, UR19, 0x1, URZ ;  /* 0x0000000113067890 */ /* 0x000fc8000fffe0ff */
[----:B------:R-:W-:-:S04]  /*4170*/  UISETP.NE.AND UP0, UPT, UR6, 0x2, UPT ;  /* 0x000000020600788c */ /* 0x000fc8000bf05270 */
[----:B------:R-:W-:Y:S02]  /*4180*/  USEL UR5, URZ, 0x1, UP0 ;  /* 0x00000001ff057887 */ /* 0x000fe40008000000 */
[----:B------:R-:W-:-:S04]  /*4190*/  USEL UR6, UR6, URZ, UP0 ;  /* 0x000000ff06067287 */ /* 0x000fc80008000000 */
[----:B------:R-:W-:Y:S01]  /*41a0*/  ULEA UR6, UR6, UR7, 0x3 ;  /* 0x0000000706067291 */ /* 0x000fe2000f8e18ff */
[----:B--2---:R-:W-:-:S04]  /*41b0*/  LOP3.LUT R3, R9, UR5, RZ, 0x3c, !PT ;  /* 0x0000000509037c12 */ /* 0x004fc8000f8e3cff */
[----:B------:R-:W-:-:S04]  /*41c0*/  SHF.L.U32 R3, R3, 0x1f, RZ ;  /* 0x0000001f03037819 */ /* 0x000fc800000006ff */
[----:B------:R-:W2:Y:S02]  /*41d0*/  SYNCS.PHASECHK.TRANS64.TRYWAIT P0, [UR6], R3 ;  /* 0x00000003ff0075a7 */ /* 0x000ea40008001106 */
[----:B--2---:R-:W-:Y:S05]  /*41e0*/  @!P0 BRA `(.L_x_71) ;  /* 0x0000004400e48947 */ /* 0x004fea0003800000 */
.L_x_161:
[----:B------:R-:W-:Y:S01]  /*41f0*/  NOP ;  /* 0x0000000000007918 */ /* 0x000fe20000000000 */
[----:B--2---:R-:W2:Y:S01]  /*4200*/  LDS R0, [UR4+0x14] ;  /* 0x00001404ff007984 */ /* 0x004ea20008000800 */
[----:B------:R-:W-:Y:S01]  /*4210*/  LOP3.LUT R2, R2, 0xffff, RZ, 0xc0, !PT ;  /* 0x0000ffff02027812 */ /* 0x000fe200078ec0ff */
[----:B------:R-:W-:Y:S02]  /*4220*/  IMAD.MOV.U32 R3, RZ, RZ, 0xffff ;  /* 0x0000ffffff037424 */ /* 0x000fe400078e00ff */
[----:B------:R-:W-:Y:S01]  /*4230*/  IMAD.MOV.U32 R5, RZ, RZ, 0x1 ;  /* 0x00000001ff057424 */ /* 0x000fe200078e00ff */
[----:B------:R-:W-:-:S04]  /*4240*/  SHF.R.U32.HI R2, RZ, 0x5, R2 ;  /* 0x00000005ff027819 */ /* 0x000fc80000011602 */
[-C--:B------:R-:W-:Y:S02]  /*4250*/  SHF.L.U32 R3, R3, R2.reuse, RZ ;  /* 0x0000000203037219 */ /* 0x080fe400000006ff */
[----:B------:R-:W-:Y:S02]  /*4260*/  SHF.L.U32 R5, R5, R2, RZ ;  /* 0x0000000205057219 */ /* 0x000fe400000006ff */
[----:B--2---:R-:W-:-:S04]  /*4270*/  LOP3.LUT R0, R0, R3, RZ, 0xc0, !PT ;  /* 0x0000000300007212 */ /* 0x004fc800078ec0ff */
[----:B------:R-:W-:-:S13]  /*4280*/  ISETP.NE.AND P0, PT, R0, R3, PT ;  /* 0x000000030000720c */ /* 0x000fda0003f05270 */
[----:B------:R-:W-:Y:S05]  /*4290*/  @P0 BRA `(.L_x_72) ;  /* 0x00000000005c0947 */ /* 0x000fea0003800000 */
[----:B------:R-:W2:Y:S02]  /*42a0*/  LDS R0, [UR4+0x18] ;  /* 0x00001804ff007984 */ /* 0x000ea40008000800 */
[----:B--2---:R-:W-:-:S04]  /*42b0*/  LOP3.LUT R0, R0, R5, RZ, 0xc0, !PT ;  /* 0x0000000500007212 */ /* 0x004fc800078ec0ff */
[----:B------:R-:W-:-:S13]  /*42c0*/  ISETP.NE.AND P0, PT, R0, R5, PT ;  /* 0x000000050000720c */ /* 0x000fda0003f05270 */
[----:B------:R-:W-:Y:S05]  /*42d0*/  @P0 BRA `(.L_x_73) ;  /* 0x0000000000400947 */ /* 0x000fea0003800000 */
[----:B------:R-:W-:Y:S01]  /*42e0*/  R2UR UR8, R3 ;  /* 0x00000000030872ca */ /* 0x000fe200000e0000 */
[----:B------:R-:W2:Y:S01]  /*42f0*/  S2R R2, SR_LANEID ;  /* 0x0000000000027919 */ /* 0x000ea20000000000 */
[----:B------:R-:W-:Y:S01]  /*4300*/  LOP3.LUT R5, RZ, R5, RZ, 0x33, !PT ;  /* 0x00000005ff057212 */ /* 0x000fe200078e33ff */
[----:B------:R-:W-:Y:S02]  /*4310*/  VOTEU.ANY UR7, UPT, PT ;  /* 0x0000000000077886 */ /* 0x000fe400038e0100 */
[----:B------:R-:W-:Y:S01]  /*4320*/  UFLO.U32 UR7, UR7 ;  /* 0x00000007000772bd */ /* 0x000fe200080e0000 */
[----:B------:R-:W4:Y:S07]  /*4330*/  REDUX UR5, R5 ;  /* 0x00000000050573c4 */ /* 0x000f2e0000000000 */
[----:B------:R-:W-:-:S06]  /*4340*/  ULOP3.LUT UR8, URZ, UR8, URZ, 0x33, !UPT ;  /* 0x00000008ff087292 */ /* 0x000fcc000f8e33ff */
[----:B------:R-:W-:-:S04]  /*4350*/  IMAD.U32 R0, RZ, RZ, UR8 ;  /* 0x00000008ff007e24 */ /* 0x000fc8000f8e00ff */
[----:B------:R-:W1:Y:S02]  /*4360*/  REDUX UR6, R0 ;  /* 0x00000000000673c4 */ /* 0x000e640000000000 */
[----:B------:R1:W-:Y:S01]  /*4370*/  UTCATOMSWS.AND URZ, UR8 ;  /* 0x0000000800ff79e3 */ /* 0x0003e20008000000 */
[----:B--2---:R-:W-:Y:S01]  /*4380*/  ISETP.EQ.U32.AND P0, PT, R2, UR7, PT ;  /* 0x0000000702007c0c */ /* 0x004fe2000bf02070 */
[----:B----4-:R-:W-:Y:S02]  /*4390*/  IMAD.U32 R2, RZ, RZ, UR5 ;  /* 0x00000005ff027e24 */ /* 0x010fe4000f8e00ff */
[----:B-1----:R-:W-:-:S10]  /*43a0*/  IMAD.U32 R3, RZ, RZ, UR6 ;  /* 0x00000006ff037e24 */ /* 0x002fd4000f8e00ff */
[----:B------:R1:W-:Y:S04]  /*43b0*/  @P0 ATOMS.AND RZ, [UR4+0x14], R3 ;  /* 0x00001403ffff098c */ /* 0x0003e8000a800004 */
[----:B------:R1:W-:Y:S01]  /*43c0*/  @P0 ATOMS.AND RZ, [UR4+0x18], R2 ;  /* 0x00001802ffff098c */ /* 0x0003e2000a800004 */
[----:B------:R-:W-:Y:S05]  /*43d0*/  BRA `(.L_x_74) ;  /* 0x0000000000147947 */ /* 0x000fea0003800000 */
.L_x_73:
[----:B------:R-:W-:Y:S02]  /*43e0*/  MOV R2, 0x4400 ;  /* 0x0000440000027802 */ /* 0x000fe40000000f00 */
[----:B-1-3-5:R-:W-:Y:S05]  /*43f0*/  CALL.REL.NOINC `($__internal_0_$__cuda_sm10x_tcgen05_guardrail_trap_col_being_dealloced_not_returned_by_alloc) ;  /* 0x00000048005c7944 */ /* 0x02afea0003c00000 */
[----:B------:R-:W-:Y:S05]  /*4400*/  BRA `(.L_x_74) ;  /* 0x0000000000087947 */ /* 0x000fea0003800000 */
.L_x_72:
[----:B------:R-:W-:Y:S02]  /*4410*/  MOV R2, 0x4430 ;  /* 0x0000443000027802 */ /* 0x000fe40000000f00 */
[----:B-1-3-5:R-:W-:Y:S05]  /*4420*/  CALL.REL.NOINC `($__internal_2_$__cuda_sm10x_tcgen05_guardrail_trap_unallocated_columns_being_dealloced) ;  /* 0x0000004800687944 */ /* 0x02afea0003c00000 */
.L_x_74:
[----:B------:R-:W-:Y:S01]  /*4430*/  NOP ;  /* 0x0000000000007918 */ /* 0x000fe20000000000 */
[----:B---3--:R-:W-:Y:S05]  /*4440*/  EXIT ;  /* 0x000000000000794d */ /* 0x008fea0003800000 */
.L_x_58:
[----:B------:R-:W2:Y:S01]  /*4450*/  LDC R78, c[0x0][0x384] ;  /* 0x0000e100ff4e7b82 */ /* 0x000ea20000000800 */
[----:B------:R-:W-:Y:S01]  /*4460*/  UISETP.NE.OR UP6, UPT, UR4, 0x3, !UP6 ;  /* 0x000000030400788c */ /* 0x000fe2000f7c5670 */
[----:B--2---:R-:W-:-:S08]  /*4470*/  IADD3 R78, PT, PT, R78, 0x3f, RZ ;  /* 0x0000003f4e4e7810 */ /* 0x004fd00007ffe0ff */
[----:B------:R-:W-:Y:S05]  /*4480*/  BRA.U UP6, `(.L_x_75) ;  /* 0x00000011068c7547 */ /* 0x000fea000b800000 */
[----:B------:R-:W2:Y:S01]  /*4490*/  LDC R20, c[0x0][0x388] ;  /* 0x0000e200ff147b82 */ /* 0x000ea20000000800 */
[----:B------:R-:W3:Y:S01]  /*44a0*/  LDCU.64 UR6, c[0x0][0x888] ;  /* 0x00011100ff0677ac */ /* 0x000ee20008000a00 */
[----:B------:R-:W-:Y:S01]  /*44b0*/  SHF.R.S32.HI R3, RZ, 0x1f, R78 ;  /* 0x0000001fff037819 */ /* 0x000fe2000001144e */
[----:B------:R-:W-:Y:S01]  /*44c0*/  IMAD.MOV.U32 R38, RZ, RZ, 0x1 ;  /* 0x00000001ff267424 */ /* 0x000fe200078e00ff */
[----:B------:R-:W4:Y:S02]  /*44d0*/  LDCU.64 UR4, c[0x0][0x890] ;  /* 0x00011200ff0477ac */ /* 0x000f240008000a00 */
[----:B------:R-:W-:Y:S01]  /*44e0*/  LEA.HI R32, R3, R78, RZ, 0x6 ;  /* 0x0000004e03207211 */ /* 0x000fe200078f30ff */
[----:B------:R-:W-:Y:S01]  /*44f0*/  IMAD.MOV.U32 R25, RZ, RZ, RZ ;  /* 0x000000ffff197224 */ /* 0x000fe200078e00ff */
[----:B------:R-:W1:Y:S01]  /*4500*/  LDC R0, c[0x0][0xb30] ;  /* 0x0002cc00ff007b82 */ /* 0x000e620000000800 */
[----:B------:R-:W-:Y:S01]  /*4510*/  UMOV UR15, 0x400 ;  /* 0x00000400000f7882 */ /* 0x000fe20000000000 */
[----:B------:R-:W-:Y:S01]  /*4520*/  IMAD.MOV.U32 R24, RZ, RZ, 0x2000 ;  /* 0x00002000ff187424 */ /* 0x000fe200078e00ff */
[----:B------:R-:W-:Y:S01]  /*4530*/  ULEA UR15, UR45, UR15, 0x18 ;  /* 0x0000000f2d0f7291 */ /* 0x000fe2000f8ec0ff */
[----:B------:R-:W-:Y:S01]  /*4540*/  SHF.R.S32.HI R32, RZ, 0x6, R32 ;  /* 0x00000006ff207819 */ /* 0x000fe20000011420 */
[----:B------:R-:W-:-:S02]  /*4550*/  USEL UR16, URZ, 0x1, UP5 ;  /* 0x00000001ff107887 */ /* 0x000fc4000a800000 */
[----:B------:R-:W-:Y:S01]  /*4560*/  UIADD3 UR14, UPT, UPT, UR15, 0x108, URZ ;  /* 0x000001080f0e7890 */ /* 0x000fe2000fffe0ff */
[----:B------:R-:W1:Y:S01]  /*4570*/  LDC R23, c[0x0][0x370] ;  /* 0x0000dc00ff177b82 */ /* 0x000e620000000800 */
[----:B------:R-:W-:Y:S02]  /*4580*/  UPLOP3.LUT UP2, UPT, UPT, UPT, UPT, 0x40, 0x4 ;  /* 0x000000000004789c */ /* 0x000fe40003f4e870 */
[----:B---3--:R-:W-:Y:S02]  /*4590*/  UISETP.NE.U32.AND UP1, UPT, UR6, URZ, UPT ;  /* 0x000000ff0600728c */ /* 0x008fe4000bf25070 */
[----:B------:R-:W-:Y:S02]  /*45a0*/  UPRMT UR14, URZ, 0x654, UR14 ;  /* 0x00000654ff0e7896 */ /* 0x000fe4000800000e */
[----:B------:R-:W-:Y:S01]  /*45b0*/  UISETP.NE.AND.EX UP1, UPT, UR7, URZ, UPT, UP1 ;  /* 0x000000ff0700728c */ /* 0x000fe2000bf25310 */
[----:B------:R-:W3:Y:S01]  /*45c0*/  LDC R2, c[0x0][0xb0c] ;  /* 0x0002c300ff027b82 */ /* 0x000ee20000000800 */
[C---:B--2---:R-:W-:Y:S01]  /*45d0*/  R2UR UR7, R20.reuse ;  /* 0x00000000140772ca */ /* 0x044fe200000e0000 */
[----:B----4-:R-:W-:Y:S01]  /*45e0*/  UISETP.NE.U32.AND UP4, UPT, UR4, URZ, UPT ;  /* 0x000000ff0400728c */ /* 0x010fe2000bf85070 */
[----:B------:R-:W-:Y:S01]  /*45f0*/  R2UR UR6, R20 ;  /* 0x00000000140672ca */ /* 0x000fe200000e0000 */
[----:B------:R-:W-:-:S02]  /*4600*/  UMOV UR17, URZ ;  /* 0x000000ff00117c82 */ /* 0x000fc40008000000 */
[----:B------:R-:W-:Y:S02]  /*4610*/  UISETP.NE.AND.EX UP4, UPT, UR5, URZ, UPT, UP4 ;  /* 0x000000ff0500728c */ /* 0x000fe4000bf85340 */
[----:B------:R-:W2:Y:S01]  /*4620*/  LDC R18, c[0x0][0xb20] ;  /* 0x0002c800ff127b82 */ /* 0x000ea20000000800 */
[----:B-1----:R-:W-:-:S07]  /*4630*/  ISETP.NE.AND P1, PT, R0, 0x1, PT ;  /* 0x000000010000780c */ /* 0x002fce0003f25270 */
[----:B------:R-:W1:Y:S08]  /*4640*/  LDC.64 R36, c[0x0][0x348] ;  /* 0x0000d200ff247b82 */ /* 0x000e700000000a00 */
[----:B------:R-:W4:Y:S08]  /*4650*/  LDC.64 R16, c[0x0][0xb10] ;  /* 0x0002c400ff107b82 */ /* 0x000f300000000a00 */
[----:B------:R-:W1:Y:S08]  /*4660*/  LDC.64 R6, c[0x0][0xb18] ;  /* 0x0002c600ff067b82 */ /* 0x000e700000000a00 */
[----:B------:R-:W1:Y:S08]  /*4670*/  LDC.64 R4, c[0x0][0xb28] ;  /* 0x0002ca00ff047b82 */ /* 0x000e700000000a00 */
[----:B---3--:R-:W1:Y:S02]  /*4680*/  LDC R22, c[0x0][0x374] ;  /* 0x0000dd00ff167b82 */ /* 0x008e640000000800 */
.L_x_84:
[----:B------:R-:W-:Y:S02]  /*4690*/  IABS R14, R32 ;  /* 0x00000020000e7213 */ /* 0x000fe40000000000 */
[----:B------:R-:W-:Y:S02]  /*46a0*/  SHF.L.U32 R0, R25, 0x1f, RZ ;  /* 0x0000001f19007819 */ /* 0x000fe400000006ff */
[----:B---3--:R-:W3:Y:S01]  /*46b0*/  I2F.RP R9, R14 ;  /* 0x0000000e00097306 */ /* 0x008ee20000209400 */
[----:B------:R-:W-:Y:S01]  /*46c0*/  IABS R10, R20 ;  /* 0x00000014000a7213 */ /* 0x000fe20000000000 */
[----:B------:R-:W2:Y:S01]  /*46d0*/  SYNCS.PHASECHK.TRANS64.TRYWAIT P2, [UR15+0x100], R0 ;  /* 0x00010000ff0075a7 */ /* 0x000ea2000804110f */
[----:B------:R-:W-:Y:S02]  /*46e0*/  IABS R12, R32 ;  /* 0x00000020000c7213 */ /* 0x000fe40000000000 */
[----:B------:R-:W-:Y:S05]  /*46f0*/  ISETP.NE.AND P3, PT, R32, RZ, PT ;  /* 0x000000ff2000720c */ /* 0x000fea0003f65270 */
[----:B------:R-:W4:Y:S01]  /*4700*/  I2F.RP R11, R10 ;  /* 0x0000000a000b7306 */ /* 0x000f220000209400 */
[----:B------:R-:W-:Y:S09]  /*4710*/  IMAD.MOV R12, RZ, RZ, -R12 ;  /* 0x000000ffff0c7224 */ /* 0x000ff200078e0a0c */
[----:B---3--:R-:W3:Y:S10]  /*4720*/  MUFU.RCP R3, R9 ;  /* 0x0000000900037308 */ /* 0x008ef40000001000 */
[----:B----4-:R-:W4:Y:S01]  /*4730*/  MUFU.RCP R11, R11 ;  /* 0x0000000b000b7308 */ /* 0x010f220000001000 */
[----:B---3--:R-:W-:Y:S09]  /*4740*/  VIADD R30, R3, 0xffffffe ;  /* 0x0ffffffe031e7836 */ /* 0x008ff20000000000 */
[----:B------:R-:W3:Y:S01]  /*4750*/  F2I.FTZ.U32.TRUNC.NTZ R31, R30 ;  /* 0x0000001e001f7305 */ /* 0x000ee2000021f000 */
[----:B----4-:R-:W-:Y:S09]  /*4760*/  VIADD R9, R11, 0xffffffe ;  /* 0x0ffffffe0b097836 */ /* 0x010ff20000000000 */
[----:B------:R-:W4:Y:S01]  /*4770*/  F2I.FTZ.U32.TRUNC.NTZ R9, R9 ;  /* 0x0000000900097305 */ /* 0x000f22000021f000 */
[--C-:B---3--:R-:W-:Y:S02]  /*4780*/  IMAD.MOV R3, RZ, RZ, -R31.reuse ;  /* 0x000000ffff037224 */ /* 0x108fe400078e0a1f */
[----:B------:R-:W-:Y:S02]  /*4790*/  IMAD.MOV.U32 R30, RZ, RZ, RZ ;  /* 0x000000ffff1e7224 */ /* 0x000fe400078e00ff */
[----:B------:R-:W-:Y:S01]  /*47a0*/  IMAD R28, R3, R14, RZ ;  /* 0x0000000e031c7224 */ /* 0x000fe200078e02ff */
[----:B------:R-:W-:Y:S03]  /*47b0*/  IABS R3, R19 ;  /* 0x0000001300037213 */ /* 0x000fe60000000000 */
[----:B------:R-:W-:Y:S06]  /*47c0*/  IMAD.HI.U32 R28, R31, R28, R30 ;  /* 0x0000001c1f1c7227 */ /* 0x000fec00078e001e */
[----:B------:R-:W-:Y:S04]  /*47d0*/  IMAD.HI.U32 R27, R28, R3, RZ ;  /* 0x000000031c1b7227 */ /* 0x000fe800078e00ff */
[----:B------:R-:W-:Y:S05]  /*47e0*/  IMAD R3, R27, R12, R3 ;  /* 0x0000000c1b037224 */ /* 0x000fea00078e0203 */
[----:B------:R-:W-:Y:S11]  /*47f0*/  ISETP.GT.U32.AND P0, PT, R14, R3, PT ;  /* 0x000000030e00720c */ /* 0x000ff60003f04070 */
[----:B------:R-:W-:Y:S02]  /*4800*/  @!UPT UIADD3 URZ, UPT, UPT, URZ, URZ, URZ ;  /* 0x000000fffffff290 */ /* 0x000fe4000fffe0ff */
[-C--:B------:R-:W-:Y:S01]  /*4810*/  @!P0 IADD3 R3, PT, PT, R3, -R14.reuse, RZ ;  /* 0x8000000e03038210 */ /* 0x080fe20007ffe0ff */
[----:B------:R-:W-:Y:S03]  /*4820*/  @!P0 VIADD R27, R27, 0x1 ;  /* 0x000000011b1b8836 */ /* 0x000fe60000000000 */
[----:B------:R-:W-:Y:S02]  /*4830*/  ISETP.GE.U32.AND P4, PT, R3, R14, PT ;  /* 0x0000000e0300720c */ /* 0x000fe40003f86070 */
[----:B------:R-:W-:Y:S04]  /*4840*/  LOP3.LUT R3, R19, R32, RZ, 0x3c, !PT ;  /* 0x0000002013037212 */ /* 0x000fe800078e3cff */
[----:B------:R-:W-:Y:S07]  /*4850*/  ISETP.GE.AND P0, PT, R3, RZ, PT ;  /* 0x000000ff0300720c */ /* 0x000fee0003f06270 */
[----:B------:R-:W-:Y:S01]  /*4860*/  @P4 IADD3 R27, PT, PT, R27, 0x1, RZ ;  /* 0x000000011b1b4810 */ /* 0x000fe20007ffe0ff */
[----:B--2-4-:R-:W-:Y:S06]  /*4870*/  @!P2 BRA `(.L_x_76) ;  /* 0x000000400058a947 */ /* 0x014fec0003800000 */
.L_x_163:
[----:B------:R-:W-:Y:S01]  /*4880*/  MOV R15, R9 ;  /* 0x00000009000f7202 */ /* 0x000fe20000000f00 */
[----:B------:R-:W3:Y:S01]  /*4890*/  LDS.128 R28, [UR15+0x140] ;  /* 0x0001400fff1c7984 */ /* 0x000ee20008000c00 */
[----:B--2---:R-:W-:Y:S02]  /*48a0*/  IMAD.MOV R0, RZ, RZ, -R9 ;  /* 0x000000ffff007224 */ /* 0x004fe400078e0a09 */
[----:B------:R-:W-:Y:S01]  /*48b0*/  @!P0 IMAD.MOV R27, RZ, RZ, -R27 ;  /* 0x000000ffff1b8224 */ /* 0x000fe200078e0a1b */
[----:B------:R-:W-:Y:S01]  /*48c0*/  @!P3 LOP3.LUT R27, RZ, R32, RZ, 0x33, !PT ;  /* 0x00000020ff1bb212 */ /* 0x000fe200078e33ff */
[----:B------:R-:W-:Y:S01]  /*48d0*/  IMAD R34, R0, R10, RZ ;  /* 0x0000000a00227224 */ /* 0x000fe200078e02ff */
[----:B------:R-:W-:Y:S01]  /*48e0*/  ISETP.GE.AND P0, PT, R26, 0x1, PT ;  /* 0x000000011a00780c */ /* 0x000fe20003f06270 */
[----:B------:R-:W-:Y:S01]  /*48f0*/  IMAD.MOV.U32 R14, RZ, RZ, RZ ;  /* 0x000000ffff0e7224 */ /* 0x000fe200078e00ff */
[----:B------:R-:W-:Y:S01]  /*4900*/  IABS R3, R27 ;  /* 0x0000001b00037213 */ /* 0x000fe20000000000 */
[----:B------:R-:W-:Y:S01]  /*4910*/  @!PT LDS RZ, [RZ] ;  /* 0x00000000fffff984 */ /* 0x000fe20000000800 */
[----:B------:R-:W-:Y:S01]  /*4920*/  @!PT LDS RZ, [RZ] ;  /* 0x00000000fffff984 */ /* 0x000fe20000000800 */
[----:B------:R-:W-:Y:S01]  /*4930*/  @!PT LDS RZ, [RZ] ;  /* 0x00000000fffff984 */ /* 0x000fe20000000800 */
[----:B------:R-:W-:Y:S01]  /*4940*/  @!PT LDS RZ, [RZ] ;  /* 0x00000000fffff984 */ /* 0x000fe20000000800 */
[----:B------:R2:W-:Y:S06]  /*4950*/  MEMBAR.ALL.CTA ;  /* 0x0000000000007992 */ /* 0x0005ec0000008000 */
[----:B--2---:R-:W2:Y:S01]  /*4960*/  FENCE.VIEW.ASYNC.S ;  /* 0x00000000000073c6 */ /* 0x004ea20000000000 */
[----:B-----5:R-:W-:Y:S01]  /*4970*/  LOP3.LUT R33, R27, R20, RZ, 0x3c, !PT ;  /* 0x000000141b217212 */ /* 0x020fe200078e3cff */
[----:B------:R-:W-:Y:S06]  /*4980*/  IMAD.HI.U32 R34, R9, R34, R14 ;  /* 0x0000002209227227 */ /* 0x000fec00078e000e */
[----:B------:R-:W-:Y:S04]  /*4990*/  IMAD.HI.U32 R34, R34, R3, RZ ;  /* 0x0000000322227227 */ /* 0x000fe800078e00ff */
[----:B------:R-:W-:Y:S04]  /*49a0*/  IMAD.MOV R0, RZ, RZ, -R34 ;  /* 0x000000ffff007224 */ /* 0x000fe800078e0a22 */
[C---:B------:R-:W-:Y:S05]  /*49b0*/  IMAD R3, R10.reuse, R0, R3 ;  /* 0x000000000a037224 */ /* 0x040fea00078e0203 */
[----:B------:R-:W-:Y:S01]  /*49c0*/  ISETP.GT.U32.AND P4, PT, R10, R3, PT ;  /* 0x000000030a00720c */ /* 0x000fe20003f84070 */
[----:B--2---:R-:W-:Y:S01]  /*49d0*/  SYNCS.ARRIVE.TRANS64.RED.A1T0 RZ, [UR14], RZ ;  /* 0x000000ffffff79a7 */ /* 0x004fe2000810040e */
[----:B---3--:R-:W-:Y:S11]  /*49e0*/  LOP3.LUT P3, RZ, R30, 0x1, RZ, 0xc0, !PT ;  /* 0x000000011eff7812 */ /* 0x008ff6000786c0ff */
[-C--:B------:R-:W-:Y:S04]  /*49f0*/  @!P4 IADD3 R3, PT, PT, R3, -R10.reuse, RZ ;  /* 0x8000000a0303c210 */ /* 0x080fe80007ffe0ff */
[----:B------:R-:W-:Y:S02]  /*4a00*/  ISETP.GE.U32.AND P5, PT, R3, R10, PT ;  /* 0x0000000a0300720c */ /* 0x000fe40003fa6070 */
[----:B------:R-:W-:Y:S02]  /*4a10*/  @P3 MOV R13, R28 ;  /* 0x0000001c000d3202 */ /* 0x000fe40000000f00 */
[----:B------:R-:W-:Y:S01]  /*4a20*/  @P3 LOP3.LUT R8, R29, 0xffff, RZ, 0xc0, !PT ;  /* 0x0000ffff1d083812 */ /* 0x000fe200078ec0ff */
[----:B------:R-:W-:Y:S08]  /*4a30*/  @!P0 BRA `(.L_x_77) ;  /* 0x0000000000a48947 */ /* 0x000ff00003800000 */
[----:B-1----:R-:W-:Y:S01]  /*4a40*/  IMAD.HI.U32 R39, R22, R7, RZ ;  /* 0x0000000716277227 */ /* 0x002fe200078e00ff */
[----:B------:R-:W-:Y:S02]  /*4a50*/  ISETP.NE.AND P0, PT, R6, 0x1, PT ;  /* 0x000000010600780c */ /* 0x000fe40003f05270 */
[----:B------:R-:W-:Y:S01]  /*4a60*/  ISETP.NE.AND P2, PT, R26, 0x1, PT ;  /* 0x000000011a00780c */ /* 0x000fe20003f45270 */
[----:B------:R-:W-:Y:S01]  /*4a70*/  IMAD.HI.U32 R40, R23, R16, RZ ;  /* 0x0000001017287227 */ /* 0x000fe200078e00ff */
[----:B------:R-:W-:Y:S02]  /*4a80*/  SHF.R.U32.HI R39, RZ, R18, R39 ;  /* 0x00000012ff277219 */ /* 0x000fe40000011627 */
[----:B------:R-:W-:Y:S01]  /*4a90*/  ISETP.NE.AND P6, PT, R2, 0x1, PT ;  /* 0x000000010200780c */ /* 0x000fe20003fc5270 */
[----:B------:R-:W-:Y:S01]  /*4aa0*/  IMAD.HI.U32 R42, R13, R16, RZ ;  /* 0x000000100d2a7227 */ /* 0x000fe200078e00ff */
[----:B------:R-:W-:Y:S02]  /*4ab0*/  SHF.R.U32.HI R40, RZ, R17, R40 ;  /* 0x00000011ff287219 */ /* 0x000fe40000011628 */
[----:B------:R-:W-:Y:S01]  /*4ac0*/  SEL R3, R22, R39, !P0 ;  /* 0x0000002716037207 */ /* 0x000fe20004000000 */
[C---:B------:R-:W-:Y:S01]  /*4ad0*/  IMAD.HI.U32 R39, R8.reuse, R7, RZ ;  /* 0x0000000708277227 */ /* 0x040fe200078e00ff */
[----:B------:R-:W-:Y:S02]  /*4ae0*/  SEL R11, R23, R40, !P6 ;  /* 0x00000028170b7207 */ /* 0x000fe40007000000 */
[----:B------:R-:W-:Y:S01]  /*4af0*/  SHF.R.U32.HI R42, RZ, R17, R42 ;  /* 0x00000011ff2a7219 */ /* 0x000fe2000001162a */
[----:B------:R-:W-:Y:S01]  /*4b00*/  IMAD.HI.U32 R44, R3, R4, RZ ;  /* 0x00000004032c7227 */ /* 0x000fe200078e00ff */
[----:B------:R-:W-:Y:S03]  /*4b10*/  SHF.R.U32.HI R39, RZ, R18, R39 ;  /* 0x00000012ff277219 */ /* 0x000fe60000011627 */
[----:B------:R-:W-:Y:S01]  /*4b20*/  IMAD.HI.U32 R40, R11, R4, RZ ;  /* 0x000000040b287227 */ /* 0x000fe200078e00ff */
[----:B------:R-:W-:Y:S02]  /*4b30*/  @P2 SHF.R.U32.HI R3, RZ, R5, R44 ;  /* 0x00000005ff032219 */ /* 0x000fe4000001162c */
[----:B------:R-:W-:Y:S02]  /*4b40*/  SEL R9, R8, R39, !P0 ;  /* 0x0000002708097207 */ /* 0x000fe40004000000 */
[----:B------:R-:W-:Y:S01]  /*4b50*/  @P2 SHF.R.U32.HI R11, RZ, R5, R40 ;  /* 0x00000005ff0b2219 */ /* 0x000fe20000011628 */
[C---:B------:R-:W-:Y:S01]  /*4b60*/  IMAD R10, R26.reuse, R3, RZ ;  /* 0x000000031a0a7224 */ /* 0x040fe200078e02ff */
[----:B------:R-:W-:Y:S01]  /*4b70*/  SEL R3, R13, R42, !P6 ;  /* 0x0000002a0d037207 */ /* 0x000fe20007000000 */
[C---:B------:R-:W-:Y:S03]  /*4b80*/  IMAD.HI.U32 R14, R9.reuse, R4, RZ ;  /* 0x00000004090e7227 */ /* 0x040fe600078e00ff */
[----:B------:R-:W-:Y:S01]  /*4b90*/  ISETP.GE.AND P0, PT, R9, R10, PT ;  /* 0x0000000a0900720c */ /* 0x000fe20003f06270 */
[C---:B------:R-:W-:Y:S01]  /*4ba0*/  IMAD R12, R26.reuse, R11, RZ ;  /* 0x0000000b1a0c7224 */ /* 0x040fe200078e02ff */
[-C--:B------:R-:W-:Y:S04]  /*4bb0*/  SHF.R.U32.HI R14, RZ, R5.reuse, R14 ;  /* 0x00000005ff0e7219 */ /* 0x080fe8000001160e */
[----:B------:R-:W-:Y:S02]  /*4bc0*/  ISETP.GE.OR P0, PT, R3, R12, P0 ;  /* 0x0000000c0300720c */ /* 0x000fe40000706670 */
[----:B------:R-:W-:Y:S05]  /*4bd0*/  SEL R15, R9, R14, !P2 ;  /* 0x0000000e090f7207 */ /* 0x000fea0005000000 */
[----:B------:R-:W-:Y:S04]  /*4be0*/  IMAD.MOV R14, RZ, RZ, -R15 ;  /* 0x000000ffff0e7224 */ /* 0x000fe800078e0a0f */
[----:B------:R-:W-:Y:S02]  /*4bf0*/  IMAD R14, R26, R14, R9 ;  /* 0x0000000e1a0e7224 */ /* 0x000fe400078e0209 */
[C---:B------:R-:W-:Y:S05]  /*4c00*/  @!P0 IMAD.HI.U32 R10, R3.reuse, R4, RZ ;  /* 0x00000004030a8227 */ /* 0x040fea00078e00ff */
[----:B------:R-:W-:Y:S04]  /*4c10*/  @!P0 SHF.R.U32.HI R10, RZ, R5, R10 ;  /* 0x00000005ff0a8219 */ /* 0x000fe8000001160a */
[----:B------:R-:W-:Y:S01]  /*4c20*/  @!P0 SEL R0, R3, R10, !P2 ;  /* 0x0000000a03008207 */ /* 0x000fe20005000000 */
[----:B------:R-:W-:Y:S03]  /*4c30*/  IMAD.MOV R10, RZ, RZ, -R3 ;  /* 0x000000ffff0a7224 */ /* 0x000fe600078e0a03 */
[----:B------:R-:W-:Y:S01]  /*4c40*/  @!P0 IADD3 R15, PT, PT, R15, -R0, RZ ;  /* 0x800000000f0f8210 */ /* 0x000fe20007ffe0ff */
[----:B------:R-:W-:Y:S01]  /*4c50*/  @!P0 IMAD R0, R11, R14, R0 ;  /* 0x0000000e0b008224 */ /* 0x000fe200078e0200 */
[----:B------:R-:W-:Y:S01]  /*4c60*/  IADD3 R11, PT, PT, -R9, RZ, RZ ;  /* 0x000000ff090b7210 */ /* 0x000fe20007ffe1ff */
[----:B------:R-:W-:Y:S02]  /*4c70*/  IMAD R13, R2, R10, R13 ;  /* 0x0000000a020d7224 */ /* 0x000fe400078e020d */
[----:B------:R-:W-:Y:S02]  /*4c80*/  @!P0 IMAD R9, R15, R26, R3 ;  /* 0x0000001a0f098224 */ /* 0x000fe400078e0203 */
[----:B------:R-:W-:Y:S02]  /*4c90*/  @!P0 IMAD.MOV.U32 R3, RZ, RZ, R0 ;  /* 0x000000ffff038224 */ /* 0x000fe400078e0000 */
[----:B------:R-:W-:Y:S02]  /*4ca0*/  IMAD R8, R6, R11, R8 ;  /* 0x0000000b06087224 */ /* 0x000fe400078e0208 */
[----:B------:R-:W-:Y:S02]  /*4cb0*/  IMAD R13, R3, R2, R13 ;  /* 0x00000002030d7224 */ /* 0x000fe400078e020d */
[----:B------:R-:W-:Y:S02]  /*4cc0*/  IMAD R8, R9, R6, R8 ;  /* 0x0000000609087224 */ /* 0x000fe400078e0208 */
.L_x_77:
[----:B------:R-:W-:Y:S05]  /*4cd0*/  BRA.U UP2, `(.L_x_78) ;  /* 0x0000000102107547 */ /* 0x000fea000b800000 */
[----:B------:R-:W-:Y:S04]  /*4ce0*/  MOV R0, UR16 ;  /* 0x0000001000007c02 */ /* 0x000fe80008000f00 */
[----:B------:R-:W-:Y:S04]  /*4cf0*/  SHF.L.U32 R3, R0, 0x1f, RZ ;  /* 0x0000001f00037819 */ /* 0x000fe800000006ff */
[----:B------:R-:W2:Y:S02]  /*4d00*/  SYNCS.PHASECHK.TRANS64.TRYWAIT P0, [UR15+0xf8], R3 ;  /* 0x0000f803ff0075a7 */ /* 0x000ea4000800110f */
[----:B--2---:R-:W-:Y:S05]  /*4d10*/  @!P0 BRA `(.L_x_79) ;  /* 0x0000003c00488947 */ /* 0x004fea0003800000 */
.L_x_78:
[----:B------:R-:W-:Y:S01]  /*4d20*/  R2UR UR8, R33 ;  /* 0x00000000210872ca */ /* 0x000fe200000e0000 */
[----:B------:R-:W-:Y:S01]  /*4d30*/  @!P4 VIADD R34, R34, 0x1 ;  /* 0x000000012222c836 */ /* 0x000fe20000000000 */
[----:B------:R-:W-:Y:S01]  /*4d40*/  ISETP.NE.AND P0, PT, R20, RZ, PT ;  /* 0x000000ff1400720c */ /* 0x000fe20003f05270 */
[----:B--2---:R-:W-:Y:S01]  /*4d50*/  IMAD.MOV R0, RZ, RZ, -R27 ;  /* 0x000000ffff007224 */ /* 0x004fe200078e0a1b */
[----:B------:R-:W-:Y:S01]  /*4d60*/  R2UR UR11, R21 ;  /* 0x00000000150b72ca */ /* 0x000fe200000e0000 */
[----:B------:R-:W-:Y:S01]  /*4d70*/  @P5 VIADD R34, R34, 0x1 ;  /* 0x0000000122225836 */ /* 0x000fe20000000000 */
[----:B------:R-:W-:Y:S01]  /*4d80*/  R2UR UR12, R27 ;  /* 0x000000001b0c72ca */ /* 0x000fe200000e0000 */
[----:B------:R-:W-:Y:S01]  /*4d90*/  IMAD R19, R32, R0, R19 ;  /* 0x0000000020137224 */ /* 0x000fe200078e0213 */
[----:B------:R-:W-:Y:S02]  /*4da0*/  ISETP.NE.U32.AND P2, PT, RZ, UR4, PT ;  /* 0x00000004ff007c0c */ /* 0x000fe4000bf45070 */
[----:B------:R-:W-:Y:S02]  /*4db0*/  R2UR UR13, R34 ;  /* 0x00000000220d72ca */ /* 0x000fe400000e0000 */
[----:B------:R-:W-:Y:S01]  /*4dc0*/  R2UR UR10, R19 ;  /* 0x00000000130a72ca */ /* 0x000fe200000e0000 */
[----:B------:R-:W-:Y:S01]  /*4dd0*/  UISETP.GE.AND UP3, UPT, UR8, URZ, UPT ;  /* 0x000000ff0800728c */ /* 0x000fe2000bf66270 */
[----:B------:R-:W-:Y:S01]  /*4de0*/  ISETP.NE.AND.EX P2, PT, RZ, UR5, PT, P2 ;  /* 0x00000005ff007c0c */ /* 0x000fe2000bf45320 */
[----:B------:R-:W-:Y:S02]  /*4df0*/  VOTEU.ALL UP2, P0 ;  /* 0x0000000000ff7886 */ /* 0x000fe40000040000 */
[----:B------:R-:W-:Y:S07]  /*4e00*/  USHF.L.U32 UR11, UR11, 0x6, URZ ;  /* 0x000000060b0b7899 */ /* 0x000fee00080006ff */
[----:B------:R-:W-:Y:S02]  /*4e10*/  @!UP3 UIADD3 UR13, UPT, UPT, -UR13, URZ, URZ ;  /* 0x000000ff0d0db290 */ /* 0x000fe4000fffe1ff */
[----:B------:R-:W-:Y:S02]  /*4e20*/  @!UP2 ULOP3.LUT UR13, URZ, UR7, URZ, 0x33, !UPT ;  /* 0x00000007ff0da292 */ /* 0x000fe4000f8e33ff */
[----:B------:R-:W-:Y:S04]  /*4e30*/  USHF.L.U32 UR10, UR10, 0x6, URZ ;  /* 0x000000060a0a7899 */ /* 0x000fe800080006ff */
[----:B------:R-:W-:Y:S05]  /*4e40*/  IMAD R0, RZ, RZ, -UR13 ;  /* 0x8000000dff007e24 */ /* 0x000fea000f8e02ff */
[----:B------:R-:W-:Y:S11]  /*4e50*/  R2UR UR8, R0 ;  /* 0x00000000000872ca */ /* 0x000ff600000e0000 */
[----:B------:R-:W-:Y:S02]  /*4e60*/  @!UPT UIADD3 URZ, UPT, UPT, URZ, URZ, URZ ;  /* 0x000000fffffff290 */ /* 0x000fe4000fffe0ff */
[----:B------:R-:W-:Y:S01]  /*4e70*/  UIMAD UR12, UR6, UR8, UR12 ;  /* 0x00000008060c72a4 */ /* 0x000fe2000f8e020c */
[----:B------:R-:W-:Y:S11]  /*4e80*/  BRA.U !UP4, `(.L_x_80) ;  /* 0x000000010c347547 */ /* 0x000ff6000b800000 */
[----:B------:R-:W-:Y:S01]  /*4e90*/  UPLOP3.LUT UP0, UPT, UPT, UPT, UP1, 0x80, 0x8 ;  /* 0x000000000008789c */ /* 0x000fe20003f0f010 */
[----:B------:R-:W-:Y:S02]  /*4ea0*/  HFMA2 R0, -RZ, RZ, 0, 5.9604644775390625e-08 ;  /* 0x00000001ff007431 */ /* 0x000fe400000001ff */
[----:B------:R-:W-:Y:S03]  /*4eb0*/  IMAD.MOV.U32 R67, RZ, RZ, 0x1 ;  /* 0x00000001ff437424 */ /* 0x000fe600078e00ff */
[----:B------:R-:W-:Y:S05]  /*4ec0*/  PLOP3.LUT P0, PT, PT, PT, UP0, 0x80, 0x8 ;  /* 0x000000000008781c */ /* 0x000fea0003f0f008 */
[----:B------:R-:W2:Y:S01]  /*4ed0*/  @UP0 LDCU.64 UR18, c[0x0][0x888] ;  /* 0x00011100ff1207ac */ /* 0x000ea20008000a00 */
[----:B------:R-:W-:Y:S07]  /*4ee0*/  @UP0 UIMAD UR8, UR48, UR4, URZ ;  /* 0x00000004300802a4 */ /* 0x000fee000f8e02ff */
[----:B------:R-:W-:Y:S01]  /*4ef0*/  @!P0 PRMT R67, R0, 0x7610, R67 ;  /* 0x0000761000438816 */ /* 0x000fe20000000043 */
[----:B--2---:R-:W-:Y:S03]  /*4f00*/  @UP0 UIMAD.WIDE UR18, UR8, 0x4, UR18 ;  /* 0x00000004081208a5 */ /* 0x004fe6000f8e0212 */
[----:B------:R-:W2:Y:S03]  /*4f10*/  @!UP0 LDCU UR8, c[0x0][0x880] ;  /* 0x00011000ff0887ac */ /* 0x000ea60008000800 */
[----:B------:R-:W-:Y:S01]  /*4f20*/  IMAD.U32 R10, RZ, RZ, UR18 ;  /* 0x00000012ff0a7e24 */ /* 0x000fe2000f8e00ff */
[----:B------:R-:W-:Y:S05]  /*4f30*/  MOV R11, UR19 ;  /* 0x00000013000b7c02 */ /* 0x000fea0008000f00 */
[----:B------:R3:W5:Y:S02]  /*4f40*/  @P0 LDG.E R35, desc[UR46][R10.64] ;  /* 0x0000002e0a230981 */ /* 0x000764000c1e1900 */
[----:B--23--:R-:W-:Y:S07]  /*4f50*/  @!P0 IMAD.U32 R35, RZ, RZ, UR8 ;  /* 0x00000008ff238e24 */ /* 0x00cfee000f8e00ff */
.L_x_80:
[----:B-----5:R-:W-:Y:S01]  /*4f60*/  @!P2 FSETP.EQ.AND P0, PT, R35, RZ, PT ;  /* 0x000000ff2300a20b */ /* 0x020fe20003f02000 */
[----:B------:R-:W-:Y:S01]  /*4f70*/  @!UPT UIADD3 URZ, UPT, UPT, URZ, URZ, URZ ;  /* 0x000000fffffff290 */ /* 0x000fe2000fffe0ff */
[----:B------:R-:W-:Y:S11]  /*4f80*/  @!P2 BRA `(.L_x_81) ;  /* 0x000000000014a947 */ /* 0x000ff60003800000 */
[----:B------:R-:W-:Y:S02]  /*4f90*/  LOP3.LUT P2, RZ, R67, 0xff, RZ, 0xc0, !PT ;  /* 0x000000ff43ff7812 */ /* 0x000fe4000784c0ff */
[----:B------:R-:W-:Y:S04]  /*4fa0*/  PLOP3.LUT P0, PT, PT, PT, UP0, 0x80, 0x8 ;  /* 0x000000000008781c */ /* 0x000fe80003f0f008 */
[----:B------:R-:W-:Y:S07]  /*4fb0*/  PLOP3.LUT P0, PT, P0, PT, PT, 0x8, 0x80 ;  /* 0x000000000080781c */ /* 0x000fee000070e170 */
[----:B------:R-:W-:Y:S11]  /*4fc0*/  @P2 FSETP.EQ.AND P0, PT, R35, RZ, PT ;  /* 0x000000ff2300220b */ /* 0x000ff60003f02000 */
[----:B------:R-:W-:Y:S02]  /*4fd0*/  @!UPT UIADD3 URZ, UPT, UPT, URZ, URZ, URZ ;  /* 0x000000fffffff290 */ /* 0x000fe4000fffe0ff */
.L_x_81:
[----:B------:R-:W-:Y:S01]  /*4fe0*/  ULEA UR19, UR17, UR15, 0x3 ;  /* 0x0000000f11137291 */ /* 0x000fe2000f8e18ff */
[----:B------:R-:W-:Y:S02]  /*4ff0*/  SHF.L.U32 R3, R38, 0x1f, RZ ;  /* 0x0000001f26037819 */ /* 0x000fe400000006ff */
[----:B------:R-:W-:Y:S04]  /*5000*/  ELECT P4, URZ, PT ;  /* 0x0000000000ff782f */ /* 0x000fe80003880000 */
[----:B------:R-:W-:Y:S02]  /*5010*/  PLOP3.LUT P4, PT, P0, P4, PT, 0xf2, 0x2f ;  /* 0x00000000002f781c */ /* 0x000fe40000789e72 */
[----:B------:R-:W2:Y:S11]  /*5020*/  SYNCS.PHASECHK.TRANS64.TRYWAIT P2, [UR19+0xd8], R3 ;  /* 0x0000d803ff0075a7 */ /* 0x000eb60008041113 */
[----:B-1----:R-:W-:Y:S05]  /*5030*/  @!P4 IADD3 R19, P0, PT, R36, 0x580, RZ ;  /* 0x000005802413c810 */ /* 0x002fea0007f1e0ff */
[----:B------:R-:W-:Y:S01]  /*5040*/  @!P4 IMAD.X R12, RZ, RZ, R37, P0 ;  /* 0x000000ffff0cc224 */ /* 0x000fe200000e0625 */
[----:B--2---:R-:W-:Y:S07]  /*5050*/  @!P2 BRA `(.L_x_82) ;  /* 0x000000380090a947 */ /* 0x004fee0003800000 */
.L_x_166:
[----:B------:R-:W2:Y:S01]  /*5060*/  LDC.64 R14, c[0x0][0xb10] ;  /* 0x0002c400ff0e7b82 */ /* 0x000ea20000000a00 */
[----:B------:R-:W-:Y:S01]  /*5070*/  @!P4 R2UR UR8, R12 ;  /* 0x000000000c08c2ca */ /* 0x000fe200000e0000 */
[----:B------:R-:W-:Y:S01]  /*5080*/  VOTEU.ALL UP3, P4 ;  /* 0x0000000000ff7886 */ /* 0x000fe20002060000 */
[----:B------:R-:W-:Y:S01]  /*5090*/  @!P4 R2UR UR9, R19 ;  /* 0x000000001309c2ca */ /* 0x000fe200000e0000 */
[----:B------:R-:W-:Y:S01]  /*50a0*/  VOTEU.ALL UP2, P4 ;  /* 0x0000000000ff7886 */ /* 0x000fe20002040000 */
[----:B------:R-:W-:Y:S03]  /*50b0*/  @!P4 IMAD.MOV.U32 R19, RZ, RZ, 0x2000 ;  /* 0x00002000ff13c424 */ /* 0x000fe600078e00ff */
[----:B------:R-:W3:Y:S01]  /*50c0*/  LDC.64 R10, c[0x0][0xb18] ;  /* 0x0002c600ff0a7b82 */ /* 0x000ee20000000a00 */
[----:B------:R-:W-:Y:S01]  /*50d0*/  UMOV UR24, 0x0 ;  /* 0x0000000000187882 */ /* 0x000fe20000000000 */
[----:B------:R-:W-:Y:S01]  /*50e0*/  UMOV UR25, 0x10000000 ;  /* 0x1000000000197882 */ /* 0x000fe20000000000 */
[----:B------:R-:W-:Y:S01]  /*50f0*/  UIADD3 UR18, UPT, UPT, UR17, 0x1, URZ ;  /* 0x0000000111127890 */ /* 0x000fe2000fffe0ff */
[----:B------:R-:W-:Y:S04]  /*5100*/  @P3 SHF.R.U32.HI R28, RZ, 0x10, R29 ;  /* 0x00000010ff1c3819 */ /* 0x000fe8000001161d */
[----:B-1----:R-:W1:Y:S01]  /*5110*/  @!P1 LDC R0, c[0x0][0xb20] ;  /* 0x0002c800ff009b82 */ /* 0x002e620000000800 */
[----:B------:R-:W-:Y:S01]  /*5120*/  UISETP.NE.AND UP5, UPT, UR18, 0x3, UPT ;  /* 0x000000031200788c */ /* 0x000fe2000bfa5270 */
[----:B------:R-:W-:Y:S01]  /*5130*/  IMAD.U32 R41, RZ, RZ, UR8 ;  /* 0x00000008ff297e24 */ /* 0x000fe2000f8e00ff */
[----:B------:R-:W-:Y:S05]  /*5140*/  @!UP3 ULEA UR8, UR17, UR15, 0xd ;  /* 0x0000000f1108b291 */ /* 0x000fea000f8e68ff */
[----:B------:R-:W4:Y:S01]  /*5150*/  @!P1 LDC R3, c[0x0][0xb0c] ;  /* 0x0002c300ff039b82 */ /* 0x000f220000000800 */
[----:B------:R-:W-:Y:S01]  /*5160*/  IMAD.U32 R40, RZ, RZ, UR9 ;  /* 0x00000009ff287e24 */ /* 0x000fe2000f8e00ff */
[----:B------:R-:W-:Y:S01]  /*5170*/  UIADD3 UR9, UPT, UPT, UR19, 0xc0, URZ ;  /* 0x000000c013097890 */ /* 0x000fe2000fffe0ff */
[----:B------:R-:W-:Y:S01]  /*5180*/  @!P4 R2UR UR23, R41 ;  /* 0x000000002917c2ca */ /* 0x000fe200000e0000 */
[----:B------:R-:W-:Y:S01]  /*5190*/  @!UP3 UIADD3 UR8, UPT, UPT, UR8, 0x400, URZ ;  /* 0x000004000808b890 */ /* 0x000fe2000fffe0ff */
[----:B------:R-:W-:Y:S01]  /*51a0*/  @P3 R2UR UR48, R28 ;  /* 0x000000001c3032ca */ /* 0x000fe200000e0000 */
[----:B------:R-:W-:Y:S01]  /*51b0*/  UPRMT UR21, UR45, 0x654, UR9 ;  /* 0x000006542d157896 */ /* 0x000fe20008000009 */
[----:B------:R-:W-:Y:S01]  /*51c0*/  @!P4 R2UR UR22, R40 ;  /* 0x000000002816c2ca */ /* 0x000fe200000e0000 */
[----:B------:R-:W-:Y:S02]  /*51d0*/  USEL UR20, URZ, 0x1, UP5 ;  /* 0x00000001ff147887 */ /* 0x000fe4000a800000 */
[----:B------:R-:W-:Y:S04]  /*51e0*/  USEL UR18, UR18, URZ, UP5 ;  /* 0x000000ff12127287 */ /* 0x000fe8000a800000 */
[----:B------:R-:W-:Y:S01]  /*51f0*/  ULEA UR17, UR18, UR15, 0x3 ;  /* 0x0000000f12117291 */ /* 0x000fe2000f8e18ff */
[----:B------:R-:W-:Y:S04]  /*5200*/  LOP3.LUT R38, R38, UR20, RZ, 0x3c, !PT ;  /* 0x0000001426267c12 */ /* 0x000fe8000f8e3cff */
[----:B------:R-:W-:Y:S01]  /*5210*/  SHF.L.U32 R12, R38, 0x1f, RZ ;  /* 0x0000001f260c7819 */ /* 0x000fe200000006ff */
[----:B------:R1:W-:Y:S01]  /*5220*/  @!UP2 UTMALDG.4D [UR8], [UR22], desc[UR24] ;  /* 0x000018081600a5b4 */ /* 0x0003e20008019000 */
[----:B------:R1:W-:Y:S01]  /*5230*/  @!P4 SYNCS.ARRIVE.TRANS64.RED.A0TR RZ, [UR19+0xc0], R19 ;  /* 0x0000c013ffffc9a7 */ /* 0x0003e20008300413 */
[----:B----4-:R-:W-:Y:S01]  /*5240*/  @!P1 ISETP.NE.AND P2, PT, R3, 0x1, PT ;  /* 0x000000010300980c */ /* 0x010fe20003f45270 */
[C---:B--2---:R-:W-:Y:S01]  /*5250*/  @!P1 IMAD.HI.U32 R14, R13.reuse, R14, RZ ;  /* 0x0000000e0d0e9227 */ /* 0x044fe200078e00ff */
[----:B---3--:R-:W-:Y:S03]  /*5260*/  @!P1 ISETP.NE.AND P0, PT, R10, 0x1, PT ;  /* 0x000000010a00980c */ /* 0x008fe60003f05270 */
[C---:B------:R-:W-:Y:S01]  /*5270*/  @!P1 IMAD.HI.U32 R11, R8.reuse, R11, RZ ;  /* 0x0000000b080b9227 */ /* 0x040fe200078e00ff */
[----:B------:R-:W-:Y:S04]  /*5280*/  @!P1 SHF.R.U32.HI R14, RZ, R15, R14 ;  /* 0x0000000fff0e9219 */ /* 0x000fe8000001160e */
[----:B-1----:R-:W-:Y:S02]  /*5290*/  @!P1 SHF.R.U32.HI R9, RZ, R0, R11 ;  /* 0x00000000ff099219 */ /* 0x002fe4000001160b */
[----:B------:R-:W-:Y:S01]  /*52a0*/  @!P1 SEL R14, R13, R14, !P2 ;  /* 0x0000000e0d0e9207 */ /* 0x000fe20005000000 */
[----:B------:R-:W-:Y:S01]  /*52b0*/  SYNCS.ARRIVE.TRANS64.RED.A1T0 RZ, [UR21], RZ ;  /* 0x000000ffffff79a7 */ /* 0x000fe20008100415 */
[----:B------:R-:W-:Y:S05]  /*52c0*/  @!P1 SEL R9, R8, R9, !P0 ;  /* 0x0000000908099207 */ /* 0x000fea0004000000 */
[----:B------:R-:W-:Y:S01]  /*52d0*/  @!P1 IMAD.IADD R0, R9, 0x1, -R14 ;  /* 0x0000000109009824 */ /* 0x000fe200078e0a0e */
[----:B------:R-:W1:Y:S01]  /*52e0*/  SYNCS.PHASECHK.TRANS64.TRYWAIT P5, [UR17+0xd8], R12 ;  /* 0x0000d80cff0075a7 */ /* 0x000e6200080a1111 */
[----:B------:R-:W-:Y:S02]  /*52f0*/  @!P1 IMAD.IADD R9, R14, 0x1, -R9 ;  /* 0x000000010e099824 */ /* 0x000fe400078e0a09 */
[----:B------:R-:W-:Y:S02]  /*5300*/  @!P1 IMAD R13, R0, R3, R13 ;  /* 0x00000003000d9224 */ /* 0x000fe400078e020d */
[----:B------:R-:W-:Y:S01]  /*5310*/  @!P1 IMAD R8, R9, R10, R8 ;  /* 0x0000000a09089224 */ /* 0x000fe200078e0208 */
[----:B-1----:R-:W-:Y:S06]  /*5320*/  @!P5 BRA `(.L_x_83) ;  /* 0x0000003400f4d947 */ /* 0x002fec0003800000 */
.L_x_168:
[----:B-1----:R-:W-:Y:S01]  /*5330*/  @!P4 IADD3 R3, P0, PT, R36, 0x580, RZ ;  /* 0x000005802403c810 */ /* 0x002fe20007f1e0ff */
[----:B------:R-:W-:Y:S01]  /*5340*/  VOTEU.ALL UP2, P4 ;  /* 0x0000000000ff7886 */ /* 0x000fe20002040000 */
[----:B------:R-:W-:Y:S01]  /*5350*/  UMOV UR22, 0x0 ;  /* 0x0000000000167882 */ /* 0x000fe20000000000 */
[----:B------:R-:W-:Y:S01]  /*5360*/  UMOV UR23, 0x10000000 ;  /* 0x1000000000177882 */ /* 0x000fe20000000000 */
[----:B------:R-:W-:Y:S01]  /*5370*/  @!P4 R2UR UR9, R3 ;  /* 0x000000000309c2ca */ /* 0x000fe200000e0000 */
[----:B------:R-:W-:Y:S01]  /*5380*/  @!P4 IMAD.X R0, RZ, RZ, R37, P0 ;  /* 0x000000ffff00c224 */ /* 0x000fe200000e0625 */
[----:B------:R-:W-:Y:S01]  /*5390*/  @!UP2 UIADD3 UR10, UPT, UPT, UR10, 0x20, URZ ;  /* 0x000000200a0aa890 */ /* 0x000fe2000fffe0ff */
[----:B------:R-:W-:Y:S01]  /*53a0*/  LOP3.LUT R25, R25, 0x1, RZ, 0x3c, !PT ;  /* 0x0000000119197812 */ /* 0x000fe200078e3cff */
[----:B------:R-:W-:Y:S02]  /*53b0*/  IMAD.IADD R19, R8, 0x1, R66 ;  /* 0x0000000108137824 */ /* 0x000fe400078e0242 */
[----:B------:R-:W-:Y:S01]  /*53c0*/  @!P4 R2UR UR8, R0 ;  /* 0x000000000008c2ca */ /* 0x000fe200000e0000 */
[----:B------:R-:W-:Y:S06]  /*53d0*/  IMAD.IADD R21, R13, 0x1, R68 ;  /* 0x000000010d157824 */ /* 0x000fec00078e0244 */
[----:B------:R-:W-:Y:S01]  /*53e0*/  IMAD.U32 R10, RZ, RZ, UR9 ;  /* 0x00000009ff0a7e24 */ /* 0x000fe2000f8e00ff */
[----:B------:R-:W-:Y:S04]  /*53f0*/  UIADD3 UR9, UPT, UPT, UR17, 0xc0, URZ ;  /* 0x000000c011097890 */ /* 0x000fe8000fffe0ff */
[----:B------:R-:W-:Y:S01]  /*5400*/  @!P4 R2UR UR20, R10 ;  /* 0x000000000a14c2ca */ /* 0x000fe200000e0000 */
[----:B------:R-:W-:Y:S01]  /*5410*/  IMAD.U32 R11, RZ, RZ, UR8 ;  /* 0x00000008ff0b7e24 */ /* 0x000fe2000f8e00ff */
[----:B------:R-:W-:Y:S02]  /*5420*/  @!UP2 ULEA UR8, UR18, UR15, 0xd ;  /* 0x0000000f1208a291 */ /* 0x000fe4000f8e68ff */
[----:B------:R-:W-:Y:S02]  /*5430*/  UPRMT UR19, UR45, 0x654, UR9 ;  /* 0x000006542d137896 */ /* 0x000fe40008000009 */
[----:B------:R-:W-:Y:S01]  /*5440*/  @!P4 R2UR UR21, R11 ;  /* 0x000000000b15c2ca */ /* 0x000fe200000e0000 */
[----:B------:R-:W-:Y:S01]  /*5450*/  @!UP2 UIADD3 UR8, UPT, UPT, UR8, 0x400, URZ ;  /* 0x000004000808a890 */ /* 0x000fe2000fffe0ff */
[----:B------:R-:W-:Y:S11]  /*5460*/  VOTEU.ALL UP2, P4 ;  /* 0x0000000000ff7886 */ /* 0x000ff60002040000 */
[----:B------:R3:W-:Y:S01]  /*5470*/  @!UP2 UTMALDG.4D [UR8], [UR20], desc[UR22] ;  /* 0x000016081400a5b4 */ /* 0x0007e20008019000 */
[----:B------:R3:W-:Y:S01]  /*5480*/  @!P4 SYNCS.ARRIVE.TRANS64.RED.A0TR RZ, [UR17+0xc0], R24 ;  /* 0x0000c018ffffc9a7 */ /* 0x0007e20008300411 */
[----:B------:R-:W-:Y:S04]  /*5490*/  UIADD3 UR17, UPT, UPT, UR18, 0x1, URZ ;  /* 0x0000000112117890 */ /* 0x000fe8000fffe0ff */
[----:B------:R-:W-:Y:S04]  /*54a0*/  UISETP.NE.AND UP2, UPT, UR17, 0x3, UPT ;  /* 0x000000031100788c */ /* 0x000fe8000bf45270 */
[----:B------:R-:W-:Y:S02]  /*54b0*/  USEL UR18, URZ, 0x1, UP2 ;  /* 0x00000001ff127887 */ /* 0x000fe40009000000 */
[----:B------:R-:W-:Y:S02]  /*54c0*/  USEL UR17, UR17, URZ, UP2 ;  /* 0x000000ff11117287 */ /* 0x000fe40009000000 */
[----:B------:R-:W-:Y:S02]  /*54d0*/  UPLOP3.LUT UP2, UPT, UPT, UPT, UPT, 0x80, 0x8 ;  /* 0x000000000008789c */ /* 0x000fe40003f4f070 */
[----:B------:R-:W-:Y:S01]  /*54e0*/  LOP3.LUT R38, R38, UR18, RZ, 0x3c, !PT ;  /* 0x0000001226267c12 */ /* 0x000fe2000f8e3cff */
[----:B------:R-:W-:Y:S01]  /*54f0*/  SYNCS.ARRIVE.TRANS64.RED.A1T0 RZ, [UR19], RZ ;  /* 0x000000ffffff79a7 */ /* 0x000fe20008100413 */
[----:B------:R-:W-:Y:S07]  /*5500*/  @P3 BRA `(.L_x_84) ;  /* 0xfffffff000603947 */ /* 0x000fee000383ffff */
[----:B------:R-:W-:Y:S01]  /*5510*/  UIADD3 UR15, UPT, UPT, UR15, 0xd8, URZ ;  /* 0x000000d80f0f7890 */ /* 0x000fe2000fffe0ff */
[----:B------:R-:W-:-:S03]  /*5520*/  SHF.L.U32 R3, R38, 0x1f, RZ ;  /* 0x0000001f26037819 */ /* 0x000fc600000006ff */
[----:B------:R-:W-:-:S09]  /*5530*/  ULEA UR4, UR17, UR15, 0x3 ;  /* 0x0000000f11047291 */ /* 0x000fd2000f8e18ff */
[----:B------:R-:W1:Y:S02]  /*5540*/  SYNCS.PHASECHK.TRANS64.TRYWAIT P0, [UR4], R3 ;  /* 0x00000003ff0075a7 */ /* 0x000e640008001104 */
[----:B-1----:R-:W-:Y:S05]  /*5550*/  @!P0 BRA `(.L_x_85) ;  /* 0x0000003400808947 */ /* 0x002fea0003800000 */
.L_x_170:
        /* <DEDUP_REMOVED lines=9> */
.L_x_172:
        /* <DEDUP_REMOVED lines=8> */
.L_x_87:
[----:B-1----:R1:W2:Y:S02]  /*5670*/  SYNCS.PHASECHK.TRANS64.TRYWAIT P0, [R0+URZ], R3 ;  /* 0x00000003000075a7 */ /* 0x0022a400080011ff */
[----:B--2---:R-:W-:Y:S05]  /*5680*/  @!P0 NANOSLEEP.SYNCS 0x989680 ;  /* 0x009896800000895d */ /* 0x004fea0003900000 */
[----:B------:R-:W2:Y:S02]  /*5690*/  @!P0 SYNCS.PHASECHK.TRANS64 P0, [R0+URZ], R3 ;  /* 0x00000003000085a7 */ /* 0x000ea400080010ff */
[----:B--23--:R-:W-:Y:S05]  /*56a0*/  @P0 EXIT ;  /* 0x000000000000094d */ /* 0x00cfea0003800000 */
[----:B------:R-:W-:Y:S05]  /*56b0*/  BRA `(.L_x_87) ;  /* 0xfffffffc00ec7947 */ /* 0x000fea000383ffff */
.L_x_75:
[----:B------:R-:W-:-:S06]  /*56c0*/  UISETP.GE.AND UP1, UPT, UR4, 0x4, UPT ;  /* 0x000000040400788c */ /* 0x000fcc000bf26270 */
[----:B------:R-:W-:-:S13]  /*56d0*/  PLOP3.LUT P0, PT, PT, PT, UP1, 0x80, 0x8 ;  /* 0x000000000008781c */ /* 0x000fda0003f0f018 */
[----:B-1----:R-:W-:Y:S05]  /*56e0*/  @!P0 EXIT ;  /* 0x000000000000894d */ /* 0x002fea0003800000 */
[----:B------:R-:W-:Y:S01]  /*56f0*/  BAR.SYNC.DEFER_BLOCKING 0x6, 0xa0 ;  /* 0x0182800000007b1d */ /* 0x000fe20000010000 */
[C---:B------:R-:W-:Y:S01]  /*5700*/  IMAD.SHL.U32 R5, R76.reuse, 0x20, RZ ;  /* 0x000000204c057824 */ /* 0x040fe200078e00ff */
[----:B------:R-:W-:Y:S01]  /*5710*/  SHF.R.S32.HI R7, RZ, 0x1f, R78 ;  /* 0x0000001fff077819 */ /* 0x000fe2000001144e */
[C---:B------:R-:W-:Y:S01]  /*5720*/  IMAD.SHL.U32 R75, R76.reuse, 0x4, RZ ;  /* 0x000000044c4b7824 */ /* 0x040fe200078e00ff */
[C---:B------:R-:W-:Y:S01]  /*5730*/  R2P PR, R76.reuse, 0x6 ;  /* 0x000000064c007804 */ /* 0x040fe20000000000 */
[C---:B------:R-:W-:Y:S01]  /*5740*/  IMAD.SHL.U32 R0, R76.reuse, 0x10, RZ ;  /* 0x000000104c007824 */ /* 0x040fe200078e00ff */
[----:B------:R-:W-:Y:S02]  /*5750*/  UMOV UR50, 0x400 ;  /* 0x0000040000327882 */ /* 0x000fe40000000000 */
[----:B------:R-:W1:Y:S01]  /*5760*/  LDC R71, c[0x0][0x370] ;  /* 0x0000dc00ff477b82 */ /* 0x000e620000000800 */
[----:B------:R-:W-:Y:S01]  /*5770*/  ULEA UR50, UR45, UR50, 0x18 ;  /* 0x000000322d327291 */ /* 0x000fe2000f8ec0ff */
[C---:B------:R-:W-:Y:S01]  /*5780*/  LOP3.LUT R4, R5.reuse, 0xe0, RZ, 0xc0, !PT ;  /* 0x000000e005047812 */ /* 0x040fe200078ec0ff */
[----:B------:R-:W-:Y:S01]  /*5790*/  IMAD.U32 R32, R76, 0x10000, RZ ;  /* 0x000100004c207824 */ /* 0x000fe200078e00ff */
[----:B------:R-:W-:Y:S01]  /*57a0*/  LOP3.LUT R5, R5, 0x100, RZ, 0xc0, !PT ;  /* 0x0000010005057812 */ /* 0x000fe200078ec0ff */
[----:B------:R-:W-:Y:S01]  /*57b0*/  IMAD.MOV.U32 R80, RZ, RZ, 0x8 ;  /* 0x00000008ff507424 */ /* 0x000fe200078e00ff */
[----:B------:R-:W-:Y:S01]  /*57c0*/  LOP3.LUT R75, R4, 0x1c, R75, 0xf8, !PT ;  /* 0x0000001c044b7812 */ /* 0x000fe200078ef84b */
[----:B------:R-:W-:Y:S01]  /*57d0*/  IMAD.MOV.U32 R79, RZ, RZ, 0x10 ;  /* 0x00000010ff4f7424 */ /* 0x000fe200078e00ff */
[----:B------:R-:W2:Y:S01]  /*57e0*/  LDC R28, c[0x0][0xb0c] ;  /* 0x0002c300ff1c7b82 */ /* 0x000ea20000000800 */
[----:B------:R-:W-:Y:S01]  /*57f0*/  SHF.R.U32.HI R4, RZ, 0x2, R76 ;  /* 0x00000002ff047819 */ /* 0x000fe2000001164c */
[----:B------:R-:W-:Y:S01]  /*5800*/  IMAD.MOV.U32 R30, RZ, RZ, RZ ;  /* 0x000000ffff1e7224 */ /* 0x000fe200078e00ff */
[----:B------:R-:W-:Y:S01]  /*5810*/  LEA.HI R78, R7, R78, RZ, 0x6 ;  /* 0x0000004e074e7211 */ /* 0x000fe200078f30ff */
[----:B------:R-:W-:Y:S01]  /*5820*/  IMAD.MOV.U32 R74, RZ, RZ, RZ ;  /* 0x000000ffff4a7224 */ /* 0x000fe200078e00ff */
[----:B------:R-:W-:Y:S01]  /*5830*/  LOP3.LUT R0, R5, 0x600, R0, 0xf8, !PT ;  /* 0x0000060005007812 */ /* 0x000fe200078ef800 */
[----:B------:R-:W-:Y:S01]  /*5840*/  IMAD.MOV.U32 R73, RZ, RZ, RZ ;  /* 0x000000ffff497224 */ /* 0x000fe200078e00ff */
[----:B------:R-:W-:Y:S01]  /*5850*/  LOP3.LUT R75, R75, 0x4, R4, 0x78, !PT ;  /* 0x000000044b4b7812 */ /* 0x000fe200078e7804 */
[----:B------:R-:W3:Y:S01]  /*5860*/  LDC R70, c[0x0][0xb20] ;  /* 0x0002c800ff467b82 */ /* 0x000ee20000000800 */
[----:B------:R-:W4:Y:S01]  /*5870*/  LDS R2, [UR50+0x150] ;  /* 0x00015032ff027984 */ /* 0x000f220008000800 */
[----:B------:R-:W-:Y:S01]  /*5880*/  LOP3.LUT R76, R76, 0x60, RZ, 0xc0, !PT ;  /* 0x000000604c4c7812 */ /* 0x000fe200078ec0ff */
[----:B------:R-:W1:Y:S01]  /*5890*/  LDCU.64 UR58, c[0x0][0x348] ;  /* 0x00006900ff3a77ac */ /* 0x000e620008000a00 */
[----:B------:R-:W-:-:S02]  /*58a0*/  LOP3.LUT R75, R0, R75, RZ, 0xfc, !PT ;  /* 0x0000004b004b7212 */ /* 0x000fc400078efcff */
[----:B------:R-:W-:Y:S01]  /*58b0*/  LOP3.LUT R32, R32, 0x600000, RZ, 0xc0, !PT ;  /* 0x0060000020207812 */ /* 0x000fe200078ec0ff */
[----:B------:R-:W-:Y:S01]  /*58c0*/  UMOV UR55, 0x1 ;  /* 0x0000000100377882 */ /* 0x000fe20000000000 */
[----:B------:R-:W1:Y:S01]  /*58d0*/  LDC R27, c[0x0][0xb30] ;  /* 0x0002cc00ff1b7b82 */ /* 0x000e620000000800 */
[----:B------:R-:W-:Y:S01]  /*58e0*/  SEL R80, R80, 0xfffffff8, !P1 ;  /* 0xfffffff850507807 */ /* 0x000fe20004800000 */
[----:B------:R-:W1:Y:S01]  /*58f0*/  LDCU.64 UR36, c[0x0][0x888] ;  /* 0x00011100ff2477ac */ /* 0x000e620008000a00 */
[----:B------:R-:W-:Y:S02]  /*5900*/  SEL R79, R79, 0xfffffff0, !P2 ;  /* 0xfffffff04f4f7807 */ /* 0x000fe40005000000 */
[----:B------:R-:W-:Y:S01]  /*5910*/  SHF.R.S32.HI R78, RZ, 0x6, R78 ;  /* 0x00000006ff4e7819 */ /* 0x000fe2000001144e */
[----:B------:R-:W1:Y:S02]  /*5920*/  LDCU.64 UR38, c[0x0][0x890] ;  /* 0x00011200ff2677ac */ /* 0x000e640008000a00 */
[----:B------:R-:W1:Y:S01]  /*5930*/  LDC R69, c[0x0][0x388] ;  /* 0x0000e200ff457b82 */ /* 0x000e620000000800 */
[----:B------:R-:W-:Y:S01]  /*5940*/  UMOV UR57, URZ ;  /* 0x000000ff00397c82 */ /* 0x000fe20008000000 */
[----:B------:R-:W-:Y:S01]  /*5950*/  UIADD3 UR56, UPT, UPT, UR50, 0x400, URZ ;  /* 0x0000040032387890 */ /* 0x000fe2000fffe0ff */
[----:B------:R-:W-:Y:S01]  /*5960*/  UMOV UR54, URZ ;  /* 0x000000ff00367c82 */ /* 0x000fe20008000000 */
[----:B------:R-:W-:-:S04]  /*5970*/  UMOV UR53, URZ ;  /* 0x000000ff00357c82 */ /* 0x000fc80008000000 */
[----:B------:R-:W1:Y:S08]  /*5980*/  LDC.64 R64, c[0x0][0xb10] ;  /* 0x0002c400ff407b82 */ /* 0x000e700000000a00 */
[----:B------:R-:W1:Y:S08]  /*5990*/  LDC.64 R24, c[0x0][0xb18] ;  /* 0x0002c600ff187b82 */ /* 0x000e700000000a00 */
[----:B------:R-:W1:Y:S01]  /*59a0*/  LDC.64 R22, c[0x0][0xb28] ;  /* 0x0002ca00ff167b82 */ /* 0x000e620000000a00 */
[C---:B----4-:R-:W-:Y:S01]  /*59b0*/  VIADD R3, R2.reuse, 0x40 ;  /* 0x0000004002037836 */ /* 0x050fe20000000000 */
[----:B------:R-:W-:-:S04]  /*59c0*/  LOP3.LUT R2, R2, 0xffff, RZ, 0xc0, !PT ;  /* 0x0000ffff02027812 */ /* 0x000fc800078ec0ff */
[----:B------:R-:W-:Y:S02]  /*59d0*/  LOP3.LUT R3, R3, 0xffff, RZ, 0xc0, !PT ;  /* 0x0000ffff03037812 */ /* 0x000fe400078ec0ff */
[----:B------:R-:W4:Y:S03]  /*59e0*/  LDC.64 R62, c[0x0][0x8b0] ;  /* 0x00022c00ff3e7b82 */ /* 0x000f260000000a00 */
[----:B------:R1:W-:Y:S05]  /*59f0*/  STL.64 [R1], R2 ;  /* 0x0000000201007387 */ /* 0x0003ea0000100a00 */
[----:B------:R-:W1:Y:S08]  /*5a00*/  LDC.64 R60, c[0x0][0x8a8] ;  /* 0x00022a00ff3c7b82 */ /* 0x000e700000000a00 */
[----:B--23--:R-:W1:Y:S02]  /*5a10*/  LDC R72, c[0x0][0x374] ;  /* 0x0000dd00ff487b82 */ /* 0x00ce640000000800 */
.L_x_118:
[----:B-1----:R-:W-:Y:S04]  /*5a20*/  SHF.L.U32 R3, R73, 0x1f, RZ ;  /* 0x0000001f49037819 */ /* 0x002fe800000006ff */
[----:B------:R-:W1:Y:S02]  /*5a30*/  SYNCS.PHASECHK.TRANS64.TRYWAIT P0, [UR50+0x100], R3 ;  /* 0x00010003ff0075a7 */ /* 0x000e640008001132 */
[----:B-12---:R-:W-:Y:S05]  /*5a40*/  @!P0 BRA `(.L_x_88) ;  /* 0x0000003000748947 */ /* 0x006fea0003800000 */
.L_x_174:
[----:B------:R-:W2:Y:S01]  /*5a50*/  LDS.128 R12, [UR50+0x140] ;  /* 0x00014032ff0c7984 */ /* 0x000ea20008000c00 */
[----:B------:R-:W-:Y:S01]  /*5a60*/  UIADD3 UR4, UPT, UPT, UR50, 0x108, URZ ;  /* 0x0000010832047890 */ /* 0x000fe2000fffe0ff */
[----:B-1----:R-:W-:Y:S01]  /*5a70*/  IMAD R0, R30, 0x4, R1 ;  /* 0x000000041e007824 */ /* 0x002fe200078e0201 */
[-C--:B------:R-:W-:Y:S02]  /*5a80*/  IABS R9, R78.reuse ;  /* 0x0000004e00097213 */ /* 0x080fe40000000000 */
[----:B------:R-:W-:Y:S01]  /*5a90*/  UPRMT UR4, URZ, 0x654, UR4 ;  /* 0x00000654ff047896 */ /* 0x000fe20008000004 */
[----:B------:R-:W-:Y:S01]  /*5aa0*/  IABS R3, R78 ;  /* 0x0000004e00037213 */ /* 0x000fe20000000000 */
[----:B------:R-:W1:Y:S01]  /*5ab0*/  I2F.RP R8, R9 ;  /* 0x0000000900087306 */ /* 0x000e620000209400 */
[----:B------:R-:W-:Y:S01]  /*5ac0*/  @!PT LDS RZ, [RZ] ;  /* 0x00000000fffff984 */ /* 0x000fe20000000800 */
[----:B------:R-:W-:Y:S01]  /*5ad0*/  @!PT LDS RZ, [RZ] ;  /* 0x00000000fffff984 */ /* 0x000fe20000000800 */
[----:B------:R-:W-:Y:S01]  /*5ae0*/  @!PT LDS RZ, [RZ] ;  /* 0x00000000fffff984 */ /* 0x000fe20000000800 */
[----:B------:R-:W-:Y:S01]  /*5af0*/  @!PT LDS RZ, [RZ] ;  /* 0x00000000fffff984 */ /* 0x000fe20000000800 */
[----:B------:R3:W-:Y:S06]  /*5b00*/  MEMBAR.ALL.CTA ;  /* 0x0000000000007992 */ /* 0x0007ec0000008000 */
[----:B---3--:R-:W3:Y:S01]  /*5b10*/  FENCE.VIEW.ASYNC.S ;  /* 0x00000000000073c6 */ /* 0x008ee20000000000 */
[----:B------:R-:W-:Y:S01]  /*5b20*/  IADD3 R3, PT, PT, RZ, -R3, RZ ;  /* 0x80000003ff037210 */ /* 0x000fe20007ffe0ff */
[----:B---3--:R-:W-:Y:S06]  /*5b30*/  SYNCS.ARRIVE.TRANS64.RED.A1T0 RZ, [UR4], RZ ;  /* 0x000000ffffff79a7 */ /* 0x008fec0008100404 */
[----:B------:R3:W5:Y:S01]  /*5b40*/  LDL R17, [R0] ;  /* 0x0000000000117983 */ /* 0x0007620000100800 */
[----:B--2---:R-:W-:Y:S01]  /*5b50*/  LOP3.LUT P5, RZ, R14, 0x1, RZ, 0xc0, !PT ;  /* 0x000000010eff7812 */ /* 0x004fe200078ac0ff */
[----:B-1----:R-:W1:Y:S03]  /*5b60*/  MUFU.RCP R2, R8 ;  /* 0x0000000800027308 */ /* 0x002e660000001000 */
[----:B------:R-:W-:Y:S09]  /*5b70*/  P2R R81, PR, RZ, 0x20 ;  /* 0x00000020ff517803 */ /* 0x000ff20000000000 */
[----:B------:R-:W-:Y:S02]  /*5b80*/  @P5 MOV R31, R12 ;  /* 0x0000000c001f5202 */ /* 0x000fe40000000f00 */
[----:B------:R-:W-:Y:S01]  /*5b90*/  @P5 LOP3.LUT R29, R13, 0xffff, RZ, 0xc0, !PT ;  /* 0x0000ffff0d1d5812 */ /* 0x000fe200078ec0ff */
[----:B-1----:R-:W-:Y:S01]  /*5ba0*/  VIADD R6, R2, 0xffffffe ;  /* 0x0ffffffe02067836 */ /* 0x002fe20000000000 */
[----:B------:R-:W-:Y:S03]  /*5bb0*/  IABS R2, R69 ;  /* 0x0000004500027213 */ /* 0x000fe60000000000 */
[----:B------:R-:W1:Y:S02]  /*5bc0*/  F2I.FTZ.U32.TRUNC.NTZ R7, R6 ;  /* 0x0000000600077305 */ /* 0x000e64000021f000 */
[--C-:B-1----:R-:W-:Y:S02]  /*5bd0*/  IMAD.MOV R4, RZ, RZ, -R7.reuse ;  /* 0x000000ffff047224 */ /* 0x102fe400078e0a07 */
[----:B------:R-:W-:Y:S02]  /*5be0*/  IMAD.MOV.U32 R6, RZ, RZ, RZ ;  /* 0x000000ffff067224 */ /* 0x000fe400078e00ff */
[----:B------:R-:W-:Y:S01]  /*5bf0*/  IMAD R5, R4, R9, RZ ;  /* 0x0000000904057224 */ /* 0x000fe200078e02ff */
[----:B------:R-:W-:Y:S03]  /*5c00*/  IABS R4, R19 ;  /* 0x0000001300047213 */ /* 0x000fe60000000000 */
[----:B------:R-:W-:Y:S02]  /*5c10*/  IMAD.HI.U32 R7, R7, R5, R6 ;  /* 0x0000000507077227 */ /* 0x000fe400078e0006 */
[----:B------:R-:W1:Y:S04]  /*5c20*/  I2F.RP R5, R2 ;  /* 0x0000000200057306 */ /* 0x000e680000209400 */
[----:B------:R-:W-:Y:S04]  /*5c30*/  IMAD.HI.U32 R10, R7, R4, RZ ;  /* 0x00000004070a7227 */ /* 0x000fe800078e00ff */
[----:B------:R-:W-:Y:S01]  /*5c40*/  IMAD R4, R10, R3, R4 ;  /* 0x000000030a047224 */ /* 0x000fe200078e0204 */
[----:B------:R-:W-:Y:S04]  /*5c50*/  LOP3.LUT R3, R19, R78, RZ, 0x3c, !PT ;  /* 0x0000004e13037212 */ /* 0x000fe800078e3cff */
[----:B------:R-:W-:Y:S01]  /*5c60*/  ISETP.GT.U32.AND P0, PT, R9, R4, PT ;  /* 0x000000040900720c */ /* 0x000fe20003f04070 */
[----:B-1----:R-:W1:Y:S01]  /*5c70*/  MUFU.RCP R5, R5 ;  /* 0x0000000500057308 */ /* 0x002e620000001000 */
[----:B------:R-:W-:Y:S11]  /*5c80*/  ISETP.GE.AND P1, PT, R3, RZ, PT ;  /* 0x000000ff0300720c */ /* 0x000ff60003f26270 */
[----:B------:R-:W-:Y:S02]  /*5c90*/  @!P0 IMAD.IADD R4, R4, 0x1, -R9 ;  /* 0x0000000104048824 */ /* 0x000fe400078e0a09 */
[----:B------:R-:W-:Y:S01]  /*5ca0*/  @!P0 VIADD R10, R10, 0x1 ;  /* 0x000000010a0a8836 */ /* 0x000fe20000000000 */
[----:B------:R-:W-:Y:S02]  /*5cb0*/  ISETP.NE.AND P0, PT, R78, RZ, PT ;  /* 0x000000ff4e00720c */ /* 0x000fe40003f05270 */
[----:B------:R-:W-:Y:S01]  /*5cc0*/  ISETP.GE.U32.AND P2, PT, R4, R9, PT ;  /* 0x000000090400720c */ /* 0x000fe20003f46070 */
[----:B-1----:R-:W-:Y:S04]  /*5cd0*/  VIADD R6, R5, 0xffffffe ;  /* 0x0ffffffe05067836 */ /* 0x002fe80000000000 */
[----:B------:R-:W1:Y:S08]  /*5ce0*/  F2I.FTZ.U32.TRUNC.NTZ R7, R6 ;  /* 0x0000000600077305 */ /* 0x000e70000021f000 */
[----:B------:R-:W-:Y:S05]  /*5cf0*/  @P2 IADD3 R10, PT, PT, R10, 0x1, RZ ;  /* 0x000000010a0a2810 */ /* 0x000fea0007ffe0ff */
[----:B------:R-:W-:Y:S01]  /*5d00*/  @!P1 IMAD.MOV R10, RZ, RZ, -R10 ;  /* 0x000000ffff0a9224 */ /* 0x000fe200078e0a0a */
[----:B------:R-:W-:Y:S01]  /*5d10*/  @!P0 LOP3.LUT R10, RZ, R78, RZ, 0x33, !PT ;  /* 0x0000004eff0a8212 */ /* 0x000fe200078e33ff */
[--C-:B-1----:R-:W-:Y:S01]  /*5d20*/  IMAD.MOV R3, RZ, RZ, -R7.reuse ;  /* 0x000000ffff037224 */ /* 0x102fe200078e0a07 */
[----:B------:R-:W-:Y:S01]  /*5d30*/  ISETP.GE.AND P0, PT, R26, 0x1, PT ;  /* 0x000000011a00780c */ /* 0x000fe20003f06270 */
[----:B------:R-:W-:Y:S01]  /*5d40*/  IMAD.MOV.U32 R6, RZ, RZ, RZ ;  /* 0x000000ffff067224 */ /* 0x000fe200078e00ff */
[----:B------:R-:W-:Y:S01]  /*5d50*/  LOP3.LUT R11, R10, R69, RZ, 0x3c, !PT ;  /* 0x000000450a0b7212 */ /* 0x000fe200078e3cff */
[----:B------:R-:W-:Y:S01]  /*5d60*/  IMAD R4, R3, R2, RZ ;  /* 0x0000000203047224 */ /* 0x000fe200078e02ff */
[----:B------:R-:W-:Y:S03]  /*5d70*/  IABS R3, R10 ;  /* 0x0000000a00037213 */ /* 0x000fe60000000000 */
[----:B------:R-:W-:Y:S06]  /*5d80*/  IMAD.HI.U32 R7, R7, R4, R6 ;  /* 0x0000000407077227 */ /* 0x000fec00078e0006 */
[----:B------:R-:W-:Y:S05]  /*5d90*/  IMAD.HI.U32 R16, R7, R3, RZ ;  /* 0x0000000307107227 */ /* 0x000fea00078e00ff */
[----:B------:R-:W-:Y:S05]  /*5da0*/  IADD3 R4, PT, PT, -R16, RZ, RZ ;  /* 0x000000ff10047210 */ /* 0x000fea0007ffe1ff */
[C---:B------:R-:W-:Y:S05]  /*5db0*/  IMAD R3, R2.reuse, R4, R3 ;  /* 0x0000000402037224 */ /* 0x040fea00078e0203 */
[----:B------:R-:W-:Y:S11]  /*5dc0*/  ISETP.GT.U32.AND P3, PT, R2, R3, PT ;  /* 0x000000030200720c */ /* 0x000ff60003f64070 */
[----:B------:R-:W-:Y:S02]  /*5dd0*/  @!UPT UIADD3 URZ, UPT, UPT, URZ, URZ, URZ ;  /* 0x000000fffffff290 */ /* 0x000fe4000fffe0ff */
[----:B------:R-:W-:Y:S05]  /*5de0*/  @!P3 IMAD.IADD R3, R3, 0x1, -R2 ;  /* 0x000000010303b824 */ /* 0x000fea00078e0a02 */
[----:B------:R-:W-:Y:S01]  /*5df0*/  ISETP.GE.U32.AND P2, PT, R3, R2, PT ;  /* 0x000000020300720c */ /* 0x000fe20003f46070 */
[----:B------:R-:W-:Y:S01]  /*5e00*/  @!UPT UIADD3 URZ, UPT, UPT, URZ, URZ, URZ ;  /* 0x000000fffffff290 */ /* 0x000fe2000fffe0ff */
[----:B---3--:R-:W-:Y:S11]  /*5e10*/  @!P0 BRA `(.L_x_89) ;  /* 0x0000000000a48947 */ /* 0x008ff60003800000 */
[----:B------:R-:W-:Y:S01]  /*5e20*/  IMAD.HI.U32 R37, R72, R25, RZ ;  /* 0x0000001948257227 */ /* 0x000fe200078e00ff */
        /* <DEDUP_REMOVED lines=8> */
[----:B------:R-:W-:Y:S01]  /*5eb0*/  IMAD.HI.U32 R37, R29, R25, RZ ;  /* 0x000000191d257227 */ /* 0x000fe200078e00ff */
[----:B------:R-:W-:Y:S02]  /*5ec0*/  SEL R7, R71, R18, !P4 ;  /* 0x0000001247077207 */ /* 0x000fe40006000000 */
[----:B------:R-:W-:Y:S01]  /*5ed0*/  SHF.R.U32.HI R34, RZ, R65, R34 ;  /* 0x00000041ff227219 */ /* 0x000fe20000011622 */
[-C--:B------:R-:W-:Y:S04]  /*5ee0*/  IMAD.HI.U32 R18, R3, R22.reuse, RZ ;  /* 0x0000001603127227 */ /* 0x080fe800078e00ff */
[----:B------:R-:W-:Y:S01]  /*5ef0*/  IMAD.HI.U32 R20, R7, R22, RZ ;  /* 0x0000001607147227 */ /* 0x000fe200078e00ff */
[-C--:B------:R-:W-:Y:S02]  /*5f00*/  @P1 SHF.R.U32.HI R3, RZ, R23.reuse, R18 ;  /* 0x00000017ff031219 */ /* 0x080fe40000011612 */
[----:B------:R-:W-:Y:S02]  /*5f10*/  SHF.R.U32.HI R18, RZ, R70, R37 ;  /* 0x00000046ff127219 */ /* 0x000fe40000011625 */
[----:B------:R-:W-:Y:S01]  /*5f20*/  @P1 SHF.R.U32.HI R7, RZ, R23, R20 ;  /* 0x00000017ff071219 */ /* 0x000fe20000011614 */
[C---:B------:R-:W-:Y:S01]  /*5f30*/  IMAD R2, R26.reuse, R3, RZ ;  /* 0x000000031a027224 */ /* 0x040fe200078e02ff */
[----:B------:R-:W-:Y:S02]  /*5f40*/  SEL R5, R29, R18, !P0 ;  /* 0x000000121d057207 */ /* 0x000fe40004000000 */
[----:B------:R-:W-:Y:S01]  /*5f50*/  SEL R3, R31, R34, !P4 ;  /* 0x000000221f037207 */ /* 0x000fe20006000000 */
[----:B------:R-:W-:Y:S01]  /*5f60*/  IMAD R4, R26, R7, RZ ;  /* 0x000000071a047224 */ /* 0x000fe200078e02ff */
[C---:B------:R-:W-:Y:S01]  /*5f70*/  ISETP.GE.AND P0, PT, R5.reuse, R2, PT ;  /* 0x000000020500720c */ /* 0x040fe20003f06270 */
[----:B------:R-:W-:Y:S03]  /*5f80*/  IMAD.HI.U32 R6, R5, R22, RZ ;  /* 0x0000001605067227 */ /* 0x000fe600078e00ff */
[----:B------:R-:W-:Y:S01]  /*5f90*/  ISETP.GE.OR P0, PT, R3, R4, P0 ;  /* 0x000000040300720c */ /* 0x000fe20000706670 */
[----:B------:R-:W-:Y:S01]  /*5fa0*/  IMAD.MOV R4, RZ, RZ, -R3 ;  /* 0x000000ffff047224 */ /* 0x000fe200078e0a03 */
[-C--:B------:R-:W-:Y:S03]  /*5fb0*/  SHF.R.U32.HI R6, RZ, R23.reuse, R6 ;  /* 0x00000017ff067219 */ /* 0x080fe60000011606 */
[----:B------:R-:W-:Y:S01]  /*5fc0*/  IMAD R31, R28, R4, R31 ;  /* 0x000000041c1f7224 */ /* 0x000fe200078e021f */
[----:B------:R-:W-:Y:S05]  /*5fd0*/  SEL R9, R5, R6, !P1 ;  /* 0x0000000605097207 */ /* 0x000fea0004800000 */
[----:B------:R-:W-:Y:S02]  /*5fe0*/  IMAD.MOV R6, RZ, RZ, -R9 ;  /* 0x000000ffff067224 */ /* 0x000fe400078e0a09 */
[C---:B------:R-:W-:Y:S04]  /*5ff0*/  @!P0 IMAD.HI.U32 R2, R3.reuse, R22, RZ ;  /* 0x0000001603028227 */ /* 0x040fe800078e00ff */
[----:B------:R-:W-:Y:S01]  /*6000*/  IMAD R6, R26, R6, R5 ;  /* 0x000000061a067224 */ /* 0x000fe200078e0205 */
[----:B------:R-:W-:Y:S04]  /*6010*/  @!P0 SHF.R.U32.HI R2, RZ, R23, R2 ;  /* 0x00000017ff028219 */ /* 0x000fe80000011602 */
[----:B------:R-:W-:Y:S02]  /*6020*/  @!P0 SEL R0, R3, R2, !P1 ;  /* 0x0000000203008207 */ /* 0x000fe40004800000 */
[----:B------:R-:W-:Y:S02]  /*6030*/  IADD3 R2, PT, PT, -R5, RZ, RZ ;  /* 0x000000ff05027210 */ /* 0x000fe40007ffe1ff */
[----:B------:R-:W-:Y:S01]  /*6040*/  @!P0 IADD3 R8, PT, PT, R9, -R0, RZ ;  /* 0x8000000009088210 */ /* 0x000fe20007ffe0ff */
[----:B------:R-:W-:Y:S02]  /*6050*/  @!P0 IMAD R0, R7, R6, R0 ;  /* 0x0000000607008224 */ /* 0x000fe400078e0200 */
[----:B------:R-:W-:Y:S02]  /*6060*/  IMAD R29, R24, R2, R29 ;  /* 0x00000002181d7224 */ /* 0x000fe400078e021d */
[----:B------:R-:W-:Y:S02]  /*6070*/  @!P0 IMAD R5, R8, R26, R3 ;  /* 0x0000001a08058224 */ /* 0x000fe400078e0203 */
[----:B------:R-:W-:Y:S04]  /*6080*/  @!P0 IMAD.MOV.U32 R3, RZ, RZ, R0 ;  /* 0x000000ffff038224 */ /* 0x000fe800078e0000 */
[----:B------:R-:W-:Y:S02]  /*6090*/  IMAD R31, R3, R28, R31 ;  /* 0x0000001c031f7224 */ /* 0x000fe400078e021f */
[----:B------:R-:W-:Y:S07]  /*60a0*/  IMAD R29, R5, R24, R29 ;  /* 0x00000018051d7224 */ /* 0x000fee00078e021d */
.L_x_89:
[----:B------:R-:W-:Y:S01]  /*60b0*/  ISETP.NE.AND P0, PT, R27, 0x1, PT ;  /* 0x000000011b00780c */ /* 0x000fe20003f05270 */
[----:B------:R-:W1:Y:S01]  /*60c0*/  LDC.64 R6, c[0x0][0xb10] ;  /* 0x0002c400ff067b82 */ /* 0x000e620000000a00 */
[----:B------:R-:W-:Y:S01]  /*60d0*/  R2UR UR4, R11 ;  /* 0x000000000b0472ca */ /* 0x000fe200000e0000 */
[----:B------:R-:W-:Y:S01]  /*60e0*/  @!P3 VIADD R16, R16, 0x1 ;  /* 0x000000011010b836 */ /* 0x000fe20000000000 */
[----:B------:R-:W-:Y:S01]  /*60f0*/  ISETP.NE.AND P1, PT, R69, RZ, PT ;  /* 0x000000ff4500720c */ /* 0x000fe20003f25270 */
[----:B------:R-:W-:Y:S01]  /*6100*/  IMAD.MOV R8, RZ, RZ, -R10 ;  /* 0x000000ffff087224 */ /* 0x000fe200078e0a0a */
[----:B------:R-:W-:Y:S03]  /*6110*/  @P5 SHF.R.U32.HI R12, RZ, 0x10, R13 ;  /* 0x00000010ff0c5819 */ /* 0x000fe6000001160d */
[----:B------:R-:W2:Y:S01]  /*6120*/  LDC.64 R4, c[0x0][0xb18] ;  /* 0x0002c600ff047b82 */ /* 0x000ea20000000a00 */
[----:B------:R-:W-:Y:S01]  /*6130*/  R2UR UR42, R21 ;  /* 0x00000000152a72ca */ /* 0x000fe200000e0000 */
[----:B------:R-:W-:Y:S01]  /*6140*/  @P2 VIADD R16, R16, 0x1 ;  /* 0x0000000110102836 */ /* 0x000fe20000000000 */
[----:B------:R-:W-:Y:S01]  /*6150*/  R2UR UR43, R10 ;  /* 0x000000000a2b72ca */ /* 0x000fe200000e0000 */
[----:B------:R-:W-:Y:S01]  /*6160*/  IMAD R19, R78, R8, R19 ;  /* 0x000000084e137224 */ /* 0x000fe200078e0213 */
[C---:B------:R-:W-:Y:S03]  /*6170*/  R2UR UR5, R69.reuse ;  /* 0x00000000450572ca */ /* 0x040fe600000e0000 */
[----:B------:R-:W3:Y:S01]  /*6180*/  @!P0 LDC R0, c[0x0][0xb20] ;  /* 0x0002c800ff008b82 */ /* 0x000ee20000000800 */
[----:B------:R-:W-:Y:S01]  /*6190*/  R2UR UR44, R16 ;  /* 0x00000000102c72ca */ /* 0x000fe200000e0000 */
[----:B------:R-:W-:Y:S01]  /*61a0*/  UISETP.GE.AND UP1, UPT, UR4, URZ, UPT ;  /* 0x000000ff0400728c */ /* 0x000fe2000bf26270 */
[----:B------:R-:W-:Y:S05]  /*61b0*/  R2UR UR4, R69 ;  /* 0x00000000450472ca */ /* 0x000fea00000e0000 */
[----:B------:R-:W4:Y:S01]  /*61c0*/  @!P0 LDC R2, c[0x0][0xb0c] ;  /* 0x0002c300ff028b82 */ /* 0x000f220000000800 */
[----:B------:R-:W-:Y:S01]  /*61d0*/  R2UR UR51, R19 ;  /* 0x00000000133372ca */ /* 0x000fe200000e0000 */
[----:B------:R-:W-:Y:S01]  /*61e0*/  VOTEU.ALL UP0, P1 ;  /* 0x0000000000ff7886 */ /* 0x000fe20000800000 */
[----:B------:R-:W-:Y:S01]  /*61f0*/  @P5 R2UR UR52, R12 ;  /* 0x000000000c3452ca */ /* 0x000fe200000e0000 */
[----:B------:R-:W-:Y:S01]  /*6200*/  USHF.L.U32 UR42, UR42, 0x6, URZ ;  /* 0x000000062a2a7899 */ /* 0x000fe200080006ff */
[----:B-1----:R-:W-:Y:S01]  /*6210*/  @!P0 IMAD.HI.U32 R6, R31, R6, RZ ;  /* 0x000000061f068227 */ /* 0x002fe200078e00ff */
[----:B------:R-:W-:Y:S02]  /*6220*/  @!UP1 UIADD3 UR44, UPT, UPT, -UR44, URZ, URZ ;  /* 0x000000ff2c2c9290 */ /* 0x000fe4000fffe1ff */
[----:B------:R-:W-:Y:S02]  /*6230*/  @!UP0 ULOP3.LUT UR44, URZ, UR4, URZ, 0x33, !UPT ;  /* 0x00000004ff2c8292 */ /* 0x000fe4000f8e33ff */
[----:B------:R-:W-:Y:S01]  /*6240*/  @!P0 SHF.R.U32.HI R6, RZ, R7, R6 ;  /* 0x00000007ff068219 */ /* 0x000fe20000011606 */
[C---:B--2---:R-:W-:Y:S01]  /*6250*/  @!P0 IMAD.HI.U32 R3, R29.reuse, R5, RZ ;  /* 0x000000051d038227 */ /* 0x044fe200078e00ff */
[----:B------:R-:W-:Y:S01]  /*6260*/  @!P0 ISETP.NE.AND P1, PT, R4, 0x1, PT ;  /* 0x000000010400880c */ /* 0x000fe20003f25270 */
[----:B------:R-:W-:Y:S02]  /*6270*/  ULOP3.LUT UP0, URZ, UR56, 0x3f0, URZ, 0xc0, !UPT ;  /* 0x000003f038ff7892 */ /* 0x000fe4000f80c0ff */
[----:B------:R-:W-:Y:S01]  /*6280*/  IMAD R8, RZ, RZ, -UR44 ;  /* 0x8000002cff087e24 */ /* 0x000fe2000f8e02ff */
[----:B------:R-:W-:Y:S01]  /*6290*/  USHF.L.U32 UR51, UR51, 0x6, URZ ;  /* 0x0000000633337899 */ /* 0x000fe200080006ff */
[----:B---3--:R-:W-:Y:S03]  /*62a0*/  @!P0 SHF.R.U32.HI R0, RZ, R0, R3 ;  /* 0x00000000ff008219 */ /* 0x008fe60000011603 */
[----:B------:R-:W-:Y:S02]  /*62b0*/  R2UR UR4, R8 ;  /* 0x00000000080472ca */ /* 0x000fe400000e0000 */
[----:B----4-:R-:W-:Y:S02]  /*62c0*/  @!P0 ISETP.NE.AND P2, PT, R2, 0x1, PT ;  /* 0x000000010200880c */ /* 0x010fe40003f45270 */
[----:B------:R-:W-:Y:S02]  /*62d0*/  @!P0 SEL R3, R29, R0, !P1 ;  /* 0x000000001d038207 */ /* 0x000fe40004800000 */
[----:B------:R-:W-:Y:S05]  /*62e0*/  @!P0 SEL R6, R31, R6, !P2 ;  /* 0x000000061f068207 */ /* 0x000fea0005000000 */
[----:B------:R-:W-:Y:S02]  /*62f0*/  @!P0 IMAD.IADD R0, R3, 0x1, -R6 ;  /* 0x0000000103008824 */ /* 0x000fe400078e0a06 */
[----:B------:R-:W-:Y:S01]  /*6300*/  @!P0 IMAD.IADD R3, R6, 0x1, -R3 ;  /* 0x0000000106038824 */ /* 0x000fe200078e0a03 */
[----:B------:R-:W-:Y:S01]  /*6310*/  UIMAD UR43, UR5, UR4, UR43 ;  /* 0x00000004052b72a4 */ /* 0x000fe2000f8e022b */
[----:B------:R-:W-:Y:S02]  /*6320*/  @!P0 IMAD R31, R0, R2, R31 ;  /* 0x00000002001f8224 */ /* 0x000fe400078e021f */
[----:B------:R-:W-:Y:S01]  /*6330*/  @!P0 IMAD R29, R3, R4, R29 ;  /* 0x00000004031d8224 */ /* 0x000fe200078e021d */
[----:B------:R-:W-:Y:S08]  /*6340*/  BRA.U !UP0, `(.L_x_90) ;  /* 0x00000001087c7547 */ /* 0x000ff0000b800000 */
[----:B------:R-:W1:Y:S01]  /*6350*/  LDCU.64 UR8, c[0x4][0x80] ;  /* 0x01001000ff0877ac */ /* 0x000e620008000a00 */
[----:B------:R-:W-:Y:S01]  /*6360*/  MOV R2, 0x0 ;  /* 0x0000000000027802 */ /* 0x000fe20000000f00 */
[----:B------:R-:W-:Y:S02]  /*6370*/  HFMA2 R12, -RZ, RZ, 0, 5.9604644775390625e-08 ;  /* 0x00000001ff0c7431 */ /* 0x000fe400000001ff */
[----:B------:R-:W-:Y:S01]  /*6380*/  IMAD.MOV.U32 R8, RZ, RZ, 0x70 ;  /* 0x00000070ff087424 */ /* 0x000fe200078e00ff */
[----:B------:R2:W3:Y:S01]  /*6390*/  LDC.64 R14, c[0x4][R2] ;  /* 0x01000000020e7b82 */ /* 0x0004e20000000a00 */
[----:B------:R-:W4:Y:S01]  /*63a0*/  LDCU.64 UR6, c[0x4][0x88] ;  /* 0x01001100ff0677ac */ /* 0x000f220008000a00 */
[----:B------:R-:W-:Y:S01]  /*63b0*/  IMAD.MOV.U32 R13, RZ, RZ, RZ ;  /* 0x000000ffff0d7224 */ /* 0x000fe200078e00ff */
[----:B------:R-:W2:Y:S01]  /*63c0*/  LDCU.64 UR4, c[0x4][0x8] ;  /* 0x01000100ff0477ac */ /* 0x000ea20008000a00 */
[----:B-1----:R-:W-:Y:S01]  /*63d0*/  MOV R5, UR9 ;  /* 0x0000000900057c02 */ /* 0x002fe20008000f00 */
[----:B------:R-:W-:Y:S01]  /*63e0*/  IMAD.U32 R4, RZ, RZ, UR8 ;  /* 0x00000008ff047e24 */ /* 0x000fe2000f8e00ff */
[----:B----4-:R-:W-:Y:S01]  /*63f0*/  MOV R7, UR7 ;  /* 0x0000000700077c02 */ /* 0x010fe20008000f00 */
[----:B------:R-:W-:Y:S01]  /*6400*/  IMAD.U32 R6, RZ, RZ, UR6 ;  /* 0x00000006ff067e24 */ /* 0x000fe2000f8e00ff */
[----:B--2---:R-:W-:Y:S01]  /*6410*/  MOV R11, UR5 ;  /* 0x00000005000b7c02 */ /* 0x004fe20008000f00 */
[----:B------:R-:W-:Y:S02]  /*6420*/  IMAD.U32 R10, RZ, RZ, UR4 ;  /* 0x00000004ff0a7e24 */ /* 0x000fe4000f8e00ff */
[----:B------:R-:W-:Y:S07]  /*6430*/  LEPC R20, `(.L_x_91) ;  /* 0x000000001014794e */ /* 0x000fee0000000000 */
[----:B---3-5:R-:W-:Y:S05]  /*6440*/  CALL.ABS.NOINC R14 ;  /* 0x000000000e007343 */ /* 0x028fea0003c00000 */
.L_x_91:
[----:B------:R-:W1:Y:S01]  /*6450*/  LDCU.64 UR8, c[0x4][0x80] ;  /* 0x01001000ff0877ac */ /* 0x000e620008000a00 */
[----:B------:R-:W2:Y:S01]  /*6460*/  LDC.64 R2, c[0x4][R2] ;  /* 0x0100000002027b82 */ /* 0x000ea20000000a00 */
[----:B------:R-:W-:Y:S02]  /*6470*/  HFMA2 R12, -RZ, RZ, 0, 5.9604644775390625e-08 ;  /* 0x00000001ff0c7431 */ /* 0x000fe400000001ff */
[----:B------:R-:W-:Y:S02]  /*6480*/  IMAD.MOV.U32 R8, RZ, RZ, 0x70 ;  /* 0x00000070ff087424 */ /* 0x000fe400078e00ff */
[----:B------:R-:W-:Y:S01]  /*6490*/  IMAD.MOV.U32 R13, RZ, RZ, RZ ;  /* 0x000000ffff0d7224 */ /* 0x000fe200078e00ff */
[----:B------:R-:W3:Y:S01]  /*64a0*/  LDCU.64 UR6, c[0x4][0x88] ;  /* 0x01001100ff0677ac */ /* 0x000ee20008000a00 */
[----:B------:R-:W4:Y:S01]  /*64b0*/  LDCU.64 UR4, c[0x4][0x8] ;  /* 0x01000100ff0477ac */ /* 0x000f220008000a00 */
[----:B-1----:R-:W-:Y:S02]  /*64c0*/  MOV R4, UR8 ;  /* 0x0000000800047c02 */ /* 0x002fe40008000f00 */
[----:B------:R-:W-:Y:S02]  /*64d0*/  MOV R5, UR9 ;  /* 0x0000000900057c02 */ /* 0x000fe40008000f00 */
[----:B---3--:R-:W-:Y:S01]  /*64e0*/  MOV R7, UR7 ;  /* 0x0000000700077c02 */ /* 0x008fe20008000f00 */
[----:B------:R-:W-:Y:S01]  /*64f0*/  IMAD.U32 R6, RZ, RZ, UR6 ;  /* 0x00000006ff067e24 */ /* 0x000fe2000f8e00ff */
[----:B----4-:R-:W-:Y:S01]  /*6500*/  MOV R11, UR5 ;  /* 0x00000005000b7c02 */ /* 0x010fe20008000f00 */
[----:B------:R-:W-:Y:S02]  /*6510*/  IMAD.U32 R10, RZ, RZ, UR4 ;  /* 0x00000004ff0a7e24 */ /* 0x000fe4000f8e00ff */
[----:B------:R-:W-:Y:S07]  /*6520*/  LEPC R20, `(.L_x_90) ;  /* 0x000000001014794e */ /* 0x000fee0000000000 */
[----:B--2---:R-:W-:Y:S05]  /*6530*/  CALL.ABS.NOINC R2 ;  /* 0x0000000002007343 */ /* 0x004fea0003c00000 */
.L_x_90:
[----:B------:R-:W-:Y:S01]  /*6540*/  ISETP.NE.U32.AND P4, PT, R62, RZ, PT ;  /* 0x000000ff3e00720c */ /* 0x000fe20003f85070 */
[----:B------:R-:W-:Y:S01]  /*6550*/  UISETP.NE.AND UP2, UPT, UR49, URZ, UPT ;  /* 0x000000ff3100728c */ /* 0x000fe2000bf45270 */
[----:B------:R-:W-:Y:S01]  /*6560*/  ISETP.NE.U32.AND P2, PT, RZ, UR36, PT ;  /* 0x00000024ff007c0c */ /* 0x000fe2000bf45070 */
[----:B------:R-:W-:Y:S01]  /*6570*/  UISETP.NE.U32.AND UP1, UPT, UR38, URZ, UPT ;  /* 0x000000ff2600728c */ /* 0x000fe2000bf25070 */
[----:B------:R-:W-:Y:S01]  /*6580*/  ISETP.NE.AND.EX P4, PT, R63, RZ, PT, P4 ;  /* 0x000000ff3f00720c */ /* 0x000fe20003f85340 */
[----:B------:R-:W-:Y:S01]  /*6590*/  UPLOP3.LUT UP0, UPT, UPT, UPT, UPT, 0x40, 0x4 ;  /* 0x000000000004789c */ /* 0x000fe20003f0e870 */
[----:B------:R-:W-:Y:S01]  /*65a0*/  ISETP.NE.AND.EX P2, PT, RZ, UR37, PT, P2 ;  /* 0x00000025ff007c0c */ /* 0x000fe2000bf45320 */
[----:B------:R-:W-:Y:S01]  /*65b0*/  UISETP.NE.AND.EX UP1, UPT, UR39, URZ, UPT, UP1 ;  /* 0x000000ff2700728c */ /* 0x000fe2000bf25310 */
[----:B------:R-:W-:Y:S04]  /*65c0*/  PLOP3.LUT P1, PT, PT, PT, UP2, 0x80, 0x8 ;  /* 0x000000000008781c */ /* 0x000fe80003f2f028 */
[----:B------:R-:W-:Y:S06]  /*65d0*/  @UP2 UPLOP3.LUT UP0, UPT, UPT, UPT, UP1, 0x80, 0x8 ;  /* 0x000000000008289c */ /* 0x000fec0003f0f010 */
[----:B------:R-:W-:Y:S01]  /*65e0*/  PLOP3.LUT P0, PT, PT, PT, UP0, 0x80, 0x8 ;  /* 0x000000000008781c */ /* 0x000fe20003f0f008 */
[----:B------:R-:W-:Y:S01]  /*65f0*/  @!UPT UIADD3 URZ, UPT, UPT, URZ, URZ, URZ ;  /* 0x000000fffffff290 */ /* 0x000fe2000fffe0ff */
[----:B------:R-:W-:Y:S11]  /*6600*/  BRA.U !UP1, `(.L_x_92) ;  /* 0x0000000109387547 */ /* 0x000ff6000b800000 */
[----:B------:R-:W-:Y:S01]  /*6610*/  UISETP.NE.U32.AND UP0, UPT, UR36, URZ, UPT ;  /* 0x000000ff2400728c */ /* 0x000fe2000bf05070 */
[----:B------:R-:W-:Y:S02]  /*6620*/  HFMA2 R0, -RZ, RZ, 0, 5.9604644775390625e-08 ;  /* 0x00000001ff007431 */ /* 0x000fe400000001ff */
[----:B------:R-:W-:Y:S01]  /*6630*/  IMAD.MOV.U32 R67, RZ, RZ, 0x1 ;  /* 0x00000001ff437424 */ /* 0x000fe200078e00ff */
[----:B------:R-:W-:Y:S06]  /*6640*/  UISETP.NE.AND.EX UP0, UPT, UR37, URZ, UPT, UP0 ;  /* 0x000000ff2500728c */ /* 0x000fec000bf05300 */
[----:B------:R-:W-:Y:S05]  /*6650*/  PLOP3.LUT P3, PT, PT, PT, UP0, 0x80, 0x8 ;  /* 0x000000000008781c */ /* 0x000fea0003f6f008 */
[----:B------:R-:W1:Y:S01]  /*6660*/  @UP0 LDCU.64 UR6, c[0x0][0x888] ;  /* 0x00011100ff0607ac */ /* 0x000e620008000a00 */
[----:B------:R-:W-:Y:S07]  /*6670*/  @UP0 UIMAD UR4, UR48, UR38, URZ ;  /* 0x00000026300402a4 */ /* 0x000fee000f8e02ff */
[----:B------:R-:W-:Y:S01]  /*6680*/  @!P3 PRMT R67, R0, 0x7610, R67 ;  /* 0x000076100043b816 */ /* 0x000fe20000000043 */
[----:B-1----:R-:W-:Y:S03]  /*6690*/  @UP0 UIMAD.WIDE UR6, UR4, 0x4, UR6 ;  /* 0x00000004040608a5 */ /* 0x002fe6000f8e0206 */
[----:B------:R-:W1:Y:S03]  /*66a0*/  @!UP0 LDCU UR4, c[0x0][0x880] ;  /* 0x00011000ff0487ac */ /* 0x000e660008000800 */
[----:B------:R-:W-:Y:S01]  /*66b0*/  IMAD.U32 R2, RZ, RZ, UR6 ;  /* 0x00000006ff027e24 */ /* 0x000fe2000f8e00ff */
[----:B------:R-:W-:Y:S05]  /*66c0*/  MOV R3, UR7 ;  /* 0x0000000700037c02 */ /* 0x000fea0008000f00 */
[----:B-----5:R2:W5:Y:S02]  /*66d0*/  @P3 LDG.E R35, desc[UR46][R2.64] ;  /* 0x0000002e02233981 */ /* 0x020564000c1e1900 */
[----:B-12---:R-:W-:Y:S02]  /*66e0*/  @!P3 IMAD.U32 R35, RZ, RZ, UR4 ;  /* 0x00000004ff23be24 */ /* 0x006fe4000f8e00ff */
.L_x_92:
[----:B------:R-:W-:Y:S05]  /*66f0*/  @!P4 BRA `(.L_x_93) ;  /* 0x000000000020c947 */ /* 0x000fea0003800000 */
[----:B------:R-:W-:Y:S04]  /*6700*/  ISETP.NE.U32.AND P3, PT, R60, RZ, PT ;  /* 0x000000ff3c00720c */ /* 0x000fe80003f65070 */
[----:B------:R-:W-:Y:S11]  /*6710*/  ISETP.NE.AND.EX P3, PT, R61, RZ, PT, P3 ;  /* 0x000000ff3d00720c */ /* 0x000ff60003f65330 */
[----:B------:R-:W-:Y:S02]  /*6720*/  @!UPT UIADD3 URZ, UPT, UPT, URZ, URZ, URZ ;  /* 0x000000fffffff290 */ /* 0x000fe4000fffe0ff */
[----:B------:R-:W1:Y:S01]  /*6730*/  @P3 LDC.64 R2, c[0x0][0x8a8] ;  /* 0x00022a00ff023b82 */ /* 0x000e620000000a00 */
[----:B------:R-:W-:Y:S04]  /*6740*/  @P3 IMAD R0, R62, UR48, RZ ;  /* 0x000000303e003c24 */ /* 0x000fe8000f8e02ff */
[----:B-1----:R-:W-:Y:S05]  /*6750*/  @P3 IMAD.WIDE R2, R0, 0x4, R2 ;  /* 0x0000000400023825 */ /* 0x002fea00078e0202 */
[----:B-----5:R1:W5:Y:S02]  /*6760*/  @P3 LDG.E R33, desc[UR46][R2.64] ;  /* 0x0000002e02213981 */ /* 0x020364000c1e1900 */
[----:B-1----:R-:W2:Y:S02]  /*6770*/  @!P3 LDC R33, c[0x0][0x8a0] ;  /* 0x00022800ff21bb82 */ /* 0x002ea40000000800 */
.L_x_93:
[----:B-----5:R-:W-:Y:S01]  /*6780*/  FSETP.NEU.AND P3, PT, R35, RZ, PT ;  /* 0x000000ff2300720b */ /* 0x020fe20003f6d000 */
[----:B------:R-:W-:Y:S01]  /*6790*/  ULOP3.LUT UR4, UR55, 0x1, URZ, 0x3c, !UPT ;  /* 0x0000000137047892 */ /* 0x000fe2000f8e3cff */
[----:B------:R-:W-:Y:S01]  /*67a0*/  SEL R5, RZ, 0xffffffff, P2 ;  /* 0xffffffffff057807 */ /* 0x000fe20001000000 */
[----:B------:R-:W-:Y:S01]  /*67b0*/  BSSY B1, `(.L_x_94) ;  /* 0x0000047000017945 */ /* 0x000fe20003800000 */
[----:B------:R-:W-:Y:S01]  /*67c0*/  @P1 LOP3.LUT P2, RZ, R67, 0xff, RZ, 0xc0, !PT ;  /* 0x000000ff43ff1812 */ /* 0x000fe2000784c0ff */
[----:B------:R-:W-:Y:S01]  /*67d0*/  IMAD.MOV.U32 R43, RZ, RZ, 0x1 ;  /* 0x00000001ff2b7424 */ /* 0x000fe200078e00ff */
[----:B------:R-:W-:Y:S01]  /*67e0*/  @P1 SEL R2, RZ, 0xffffffff, P3 ;  /* 0xffffffffff021807 */ /* 0x000fe20001800000 */
[----:B------:R-:W-:Y:S01]  /*67f0*/  IMAD.U32 R42, RZ, RZ, UR4 ;  /* 0x00000004ff2a7e24 */ /* 0x000fe2000f8e00ff */
[----:B------:R-:W-:Y:S01]  /*6800*/  LEA R86, R30, UR50, 0x3 ;  /* 0x000000321e567c11 */ /* 0x000fe2000f8e18ff */
[----:B------:R-:W-:Y:S01]  /*6810*/  IMAD.IADD R34, R32, 0x1, R17 ;  /* 0x0000000120227824 */ /* 0x000fe200078e0211 */
[----:B------:R-:W-:Y:S01]  /*6820*/  @P0 SEL R2, R5, R2, !P2 ;  /* 0x0000000205020207 */ /* 0x000fe20005000000 */
[----:B------:R-:W-:Y:S01]  /*6830*/  IMAD.U32 R88, RZ, RZ, UR57 ;  /* 0x00000039ff587e24 */ /* 0x000fe2000f8e00ff */
[----:B------:R-:W-:Y:S02]  /*6840*/  SHF.L.U32 R3, R74, 0x1f, RZ ;  /* 0x0000001f4a037819 */ /* 0x000fe400000006ff */
[----:B------:R-:W-:Y:S02]  /*6850*/  CS2R R46, SRZ ;  /* 0x00000000002e7805 */ /* 0x000fe4000001ff00 */
[----:B------:R-:W-:Y:S02]  /*6860*/  @P1 LOP3.LUT R2, R2, 0x1, RZ, 0xc0, !PT ;  /* 0x0000000102021812 */ /* 0x000fe400078ec0ff */
[----:B------:R-:W-:Y:S02]  /*6870*/  CS2R R44, SRZ ;  /* 0x00000000002c7805 */ /* 0x000fe4000001ff00 */
[----:B------:R-:W-:Y:S02]  /*6880*/  PLOP3.LUT P2, PT, PT, PT, UP1, 0x80, 0x8 ;  /* 0x000000000008781c */ /* 0x000fe40003f4f018 */
[----:B------:R-:W-:Y:S02]  /*6890*/  CS2R R50, SRZ ;  /* 0x0000000000327805 */ /* 0x000fe4000001ff00 */
[----:B------:R-:W-:Y:S01]  /*68a0*/  ISETP.NE.U32.OR P5, PT, R2, 0x1, !P1 ;  /* 0x000000010200780c */ /* 0x000fe20004fa5470 */
[----:B------:R-:W-:Y:S01]  /*68b0*/  IMAD.U32 R2, RZ, RZ, UR57 ;  /* 0x00000039ff027e24 */ /* 0x000fe2000f8e00ff */
[----:B------:R-:W-:Y:S02]  /*68c0*/  LOP3.LUT P4, R82, R67, 0xff, RZ, 0xc0, !PT ;  /* 0x000000ff43527812 */ /* 0x000fe4000788c0ff */
[----:B------:R-:W-:Y:S02]  /*68d0*/  CS2R R48, SRZ ;  /* 0x0000000000307805 */ /* 0x000fe4000001ff00 */
[----:B------:R-:W-:Y:S02]  /*68e0*/  P2R R83, PR, RZ, 0x20 ;  /* 0x00000020ff537803 */ /* 0x000fe40000000000 */
[----:B------:R-:W-:Y:S02]  /*68f0*/  CS2R R54, SRZ ;  /* 0x0000000000367805 */ /* 0x000fe4000001ff00 */
[----:B------:R-:W-:Y:S02]  /*6900*/  LEA R0, R2, UR50, 0x3 ;  /* 0x0000003202007c11 */ /* 0x000fe4000f8e18ff */
[----:B------:R-:W-:Y:S02]  /*6910*/  CS2R R52, SRZ ;  /* 0x0000000000347805 */ /* 0x000fe4000001ff00 */
[----:B------:R-:W-:Y:S02]  /*6920*/  SEL R2, RZ, 0xffffffff, P3 ;  /* 0xffffffffff027807 */ /* 0x000fe40001800000 */
[----:B------:R-:W-:Y:S02]  /*6930*/  CS2R R58, SRZ ;  /* 0x00000000003a7805 */ /* 0x000fe4000001ff00 */
[----:B------:R-:W-:Y:S02]  /*6940*/  CS2R R56, SRZ ;  /* 0x0000000000387805 */ /* 0x000fe4000001ff00 */
[----:B------:R-:W-:Y:S02]  /*6950*/  @P2 SEL R2, R5, R2, !P4 ;  /* 0x0000000205022207 */ /* 0x000fe40006000000 */
[----:B------:R-:W-:Y:S02]  /*6960*/  @P5 SHF.L.U32 R7, R42, 0x1f, RZ ;  /* 0x0000001f2a075819 */ /* 0x000fe400000006ff */
[----:B------:R-:W-:Y:S02]  /*6970*/  LOP3.LUT R2, R2, 0x1, RZ, 0xc0, !PT ;  /* 0x0000000102027812 */ /* 0x000fe400078ec0ff */
[----:B------:R-:W1:Y:S02]  /*6980*/  @P5 SYNCS.PHASECHK.TRANS64.TRYWAIT P1, [R0+URZ+0xc0], R7 ;  /* 0x0000c007000055a7 */ /* 0x000e6400080211ff */
[----:B------:R-:W-:Y:S04]  /*6990*/  ISETP.NE.U32.AND P2, PT, R2, 0x1, PT ;  /* 0x000000010200780c */ /* 0x000fe80003f45070 */
[----:B------:R-:W-:Y:S01]  /*69a0*/  P2R R87, PR, RZ, 0x4 ;  /* 0x00000004ff577803 */ /* 0x000fe20000000000 */
[----:B------:R3:W4:Y:S01]  /*69b0*/  SYNCS.PHASECHK.TRANS64.TRYWAIT P0, [R86+URZ+0x110], R3 ;  /* 0x00011003560075a7 */ /* 0x00072200080011ff */
[----:B-1----:R-:W-:Y:S01]  /*69c0*/  @P5 SEL R43, RZ, 0x1, !P1 ;  /* 0x00000001ff2b5807 */ /* 0x002fe20004800000 */
[----:B---3--:R-:W-:Y:S06]  /*69d0*/  @!P5 BRA `(.L_x_95) ;  /* 0x000000000090d947 */ /* 0x008fec0003800000 */
[----:B------:R-:W-:Y:S01]  /*69e0*/  HFMA2 R55, -RZ, RZ, 0, 0 ;  /* 0x00000000ff377431 */ /* 0x000fe200000001ff */
[----:B------:R-:W-:Y:S01]  /*69f0*/  ISETP.NE.AND P1, PT, R43, RZ, PT ;  /* 0x000000ff2b00720c */ /* 0x000fe20003f25270 */
[----:B------:R-:W-:Y:S01]  /*6a00*/  IMAD.U32 R2, RZ, RZ, UR57 ;  /* 0x00000039ff027e24 */ /* 0x000fe2000f8e00ff */
[----:B------:R-:W-:Y:S11]  /*6a10*/  BSSY B0, `(.L_x_96) ;  /* 0x0000005000007945 */ /* 0x000ff60003800000 */
[----:B------:R-:W-:Y:S05]  /*6a20*/  @P1 BRA `(.L_x_97) ;  /* 0x00000000000c1947 */ /* 0x000fea0003800000 */
[----:B------:R-:W-:Y:S04]  /*6a30*/  SHF.L.U32 R5, R42, 0x1f, RZ ;  /* 0x0000001f2a057819 */ /* 0x000fe800000006ff */
[----:B------:R-:W1:Y:S02]  /*6a40*/  SYNCS.PHASECHK.TRANS64.TRYWAIT P1, [R0+URZ+0xc0], R5 ;  /* 0x0000c005000075a7 */ /* 0x000e6400080211ff */
[----:B-1----:R-:W-:Y:S05]  /*6a50*/  @!P1 BRA `(.L_x_98) ;  /* 0x0000002000889947 */ /* 0x002fea0003800000 */
.L_x_97:
[----:B------:R-:W-:Y:S05]  /*6a60*/  BSYNC B0 ;  /* 0x0000000000007941 */ /* 0x000fea0003800000 */
.L_x_96:
[----:B------:R-:W-:Y:S01]  /*6a70*/  ISETP.NE.AND P1, PT, R87, RZ, PT ;  /* 0x000000ff5700720c */ /* 0x000fe20003f25270 */
[----:B------:R-:W-:Y:S01]  /*6a80*/  IMAD.MOV.U32 R54, RZ, RZ, RZ ;  /* 0x000000ffff367224 */ /* 0x000fe200078e00ff */
[----:B------:R-:W-:Y:S02]  /*6a90*/  CS2R R52, SRZ ;  /* 0x0000000000347805 */ /* 0x000fe4000001ff00 */
[----:B------:R-:W-:Y:S02]  /*6aa0*/  CS2R R58, SRZ ;  /* 0x00000000003a7805 */ /* 0x000fe4000001ff00 */
[----:B------:R-:W-:Y:S02]  /*6ab0*/  CS2R R56, SRZ ;  /* 0x0000000000387805 */ /* 0x000fe4000001ff00 */
[----:B------:R-:W-:Y:S02]  /*6ac0*/  CS2R R50, SRZ ;  /* 0x0000000000327805 */ /* 0x000fe4000001ff00 */
[----:B------:R-:W-:Y:S02]  /*6ad0*/  CS2R R48, SRZ ;  /* 0x0000000000307805 */ /* 0x000fe4000001ff00 */
[----:B------:R-:W-:Y:S02]  /*6ae0*/  CS2R R46, SRZ ;  /* 0x00000000002e7805 */ /* 0x000fe4000001ff00 */
[----:B------:R-:W-:Y:S01]  /*6af0*/  CS2R R44, SRZ ;  /* 0x00000000002c7805 */ /* 0x000fe2000001ff00 */
[----:B-1----:R-:W-:Y:S01]  /*6b00*/  @P1 IMAD R5, R2, 0x800, R75 ;  /* 0x0000080002051824 */ /* 0x002fe200078e024b */
[----:B------:R-:W-:Y:S05]  /*6b10*/  @P1 WARPSYNC.ALL ;  /* 0x0000000000001948 */ /* 0x000fea0003800000 */
[----:B------:R-:W-:Y:S01]  /*6b20*/  @P1 LEA R5, R5, UR50, 0x2 ;  /* 0x0000003205051c11 */ /* 0x000fe2000f8e10ff */
[----:B------:R-:W-:Y:S04]  /*6b30*/  UIADD3 UR5, UPT, UPT, UR57, 0x1, URZ ;  /* 0x0000000139057890 */ /* 0x000fe8000fffe0ff */
[----:B------:R1:W3:Y:S01]  /*6b40*/  @P1 LDSM.16.M88.4 R56, [R5+0x400] ;  /* 0x000400000538183b */ /* 0x0002e20000000200 */
[----:B------:R-:W-:Y:S01]  /*6b50*/  @P1 VIADD R0, R5, 0x400 ;  /* 0x0000040005001836 */ /* 0x000fe20000000000 */
[----:B------:R-:W-:Y:S01]  /*6b60*/  UISETP.NE.AND UP0, UPT, UR5, 0x3, UPT ;  /* 0x000000030500788c */ /* 0x000fe2000bf05270 */
[C-C-:B------:R-:W-:Y:S02]  /*6b70*/  @P1 IMAD R2, R80.reuse, 0x4, R5.reuse ;  /* 0x0000000450021824 */ /* 0x140fe400078e0205 */
[C---:B------:R-:W-:Y:S01]  /*6b80*/  @P1 IMAD R7, R79.reuse, 0x4, R0 ;  /* 0x000000044f071824 */ /* 0x040fe200078e0200 */
[----:B------:R-:W-:Y:S01]  /*6b90*/  USEL UR4, URZ, 0x1, UP0 ;  /* 0x00000001ff047887 */ /* 0x000fe20008000000 */
[----:B------:R-:W-:Y:S01]  /*6ba0*/  @P1 IMAD R0, R79, 0x4, R5 ;  /* 0x000000044f001824 */ /* 0x000fe200078e0205 */
[----:B------:R1:W1:Y:S01]  /*6bb0*/  @P1 LDSM.16.M88.4 R52, [R2+0x400] ;  /* 0x000400000234183b */ /* 0x0002620000000200 */
[----:B------:R-:W-:Y:S01]  /*6bc0*/  @P1 IMAD R4, R80, 0x4, R7 ;  /* 0x0000000450041824 */ /* 0x000fe200078e0207 */
[----:B------:R-:W-:Y:S02]  /*6bd0*/  USEL UR5, UR5, URZ, UP0 ;  /* 0x000000ff05057287 */ /* 0x000fe40008000000 */
[----:B------:R1:W1:Y:S01]  /*6be0*/  @P1 LDSM.16.M88.4 R48, [R0+0x400] ;  /* 0x000400000030183b */ /* 0x0002620000000200 */
[----:B------:R-:W-:Y:S03]  /*6bf0*/  LOP3.LUT R42, R42, UR4, RZ, 0x3c, !PT ;  /* 0x000000042a2a7c12 */ /* 0x000fe6000f8e3cff */
[----:B------:R1:W1:Y:S01]  /*6c00*/  @P1 LDSM.16.M88.4 R44, [R4] ;  /* 0x00000000042c183b */ /* 0x0002620000000200 */
[----:B------:R-:W-:Y:S03]  /*6c10*/  IMAD.U32 R88, RZ, RZ, UR5 ;  /* 0x00000005ff587e24 */ /* 0x000fe6000f8e00ff */
.L_x_95:
[----:B------:R-:W-:Y:S05]  /*6c20*/  BSYNC B1 ;  /* 0x0000000000017941 */ /* 0x000fea0003800000 */
.L_x_94:
[----:B-1----:R-:W-:Y:S04]  /*6c30*/  SHF.R.U32.HI R0, RZ, 0x15, R34 ;  /* 0x00000015ff007819 */ /* 0x002fe80000011622 */
[----:B------:R-:W-:Y:S01]  /*6c40*/  LOP3.LUT P1, RZ, R0, 0x3, R77, 0x48, !PT ;  /* 0x0000000300ff7812 */ /* 0x000fe2000782484d */
[----:B------:R-:W-:Y:S01]  /*6c50*/  @!UPT UIADD3 URZ, UPT, UPT, URZ, URZ, URZ ;  /* 0x000000fffffff290 */ /* 0x000fe2000fffe0ff */
[----:B----4-:R-:W-:Y:S11]  /*6c60*/  @P0 BRA `(.L_x_99) ;  /* 0x0000000000080947 */ /* 0x010ff60003800000 */
[----:B------:R-:W1:Y:S02]  /*6c70*/  SYNCS.PHASECHK.TRANS64.TRYWAIT P0, [R86+URZ+0x110], R3 ;  /* 0x00011003560075a7 */ /* 0x000e6400080011ff */
[----:B-1----:R-:W-:Y:S05]  /*6c80*/  @!P0 BRA `(.L_x_100) ;  /* 0x0000002000108947 */ /* 0x002fea0003800000 */
.L_x_99:
[----:B------:R-:W-:Y:S05]  /*6c90*/  @!P1 BRA `(.L_x_101) ;  /* 0x0000000000409947 */ /* 0x000fea0003800000 */
[----:B------:R-:W4:Y:S01]  /*6ca0*/  LDCU.64 UR8, c[0x4][0x70] ;  /* 0x01000e00ff0877ac */ /* 0x000f220008000a00 */
[----:B-1----:R-:W-:Y:S01]  /*6cb0*/  MOV R3, 0x0 ;  /* 0x0000000000037802 */ /* 0x002fe20000000f00 */
[----:B------:R-:W-:Y:S02]  /*6cc0*/  HFMA2 R12, -RZ, RZ, 0, 5.9604644775390625e-08 ;  /* 0x00000001ff0c7431 */ /* 0x000fe400000001ff */
[----:B------:R-:W-:Y:S02]  /*6cd0*/  IMAD.MOV.U32 R8, RZ, RZ, 0x192 ;  /* 0x00000192ff087424 */ /* 0x000fe400078e00ff */
[----:B------:R-:W-:Y:S01]  /*6ce0*/  IMAD.MOV.U32 R13, RZ, RZ, RZ ;  /* 0x000000ffff0d7224 */ /* 0x000fe200078e00ff */
[----:B------:R-:W1:Y:S01]  /*6cf0*/  LDCU.64 UR6, c[0x4][0x78] ;  /* 0x01000f00ff0677ac */ /* 0x000e620008000a00 */
[----:B------:R-:W2:Y:S01]  /*6d00*/  LDC.64 R2, c[0x4][R3] ;  /* 0x0100000003027b82 */ /* 0x000ea20000000a00 */
[----:B------:R-:W5:Y:S01]  /*6d10*/  LDCU.64 UR4, c[0x4][0x10] ;  /* 0x01000200ff0477ac */ /* 0x000f620008000a00 */
[----:B----4-:R-:W-:Y:S01]  /*6d20*/  MOV R5, UR9 ;  /* 0x0000000900057c02 */ /* 0x010fe20008000f00 */
[----:B------:R-:W-:Y:S01]  /*6d30*/  IMAD.U32 R4, RZ, RZ, UR8 ;  /* 0x00000008ff047e24 */ /* 0x000fe2000f8e00ff */
[----:B-1----:R-:W-:Y:S01]  /*6d40*/  MOV R7, UR7 ;  /* 0x0000000700077c02 */ /* 0x002fe20008000f00 */
[----:B------:R-:W-:Y:S01]  /*6d50*/  IMAD.U32 R6, RZ, RZ, UR6 ;  /* 0x00000006ff067e24 */ /* 0x000fe2000f8e00ff */
[----:B-----5:R-:W-:Y:S01]  /*6d60*/  MOV R11, UR5 ;  /* 0x00000005000b7c02 */ /* 0x020fe20008000f00 */
[----:B------:R-:W-:Y:S02]  /*6d70*/  IMAD.U32 R10, RZ, RZ, UR4 ;  /* 0x00000004ff0a7e24 */ /* 0x000fe4000f8e00ff */
[----:B------:R-:W-:Y:S07]  /*6d80*/  LEPC R20, `(.L_x_101) ;  /* 0x000000001014794e */ /* 0x000fee0000000000 */
[----:B--23--:R-:W-:Y:S05]  /*6d90*/  CALL.ABS.NOINC R2 ;  /* 0x0000000002007343 */ /* 0x00cfea0003c00000 */
.L_x_101:
[----:B---3--:R-:W-:Y:S01]  /*6da0*/  LOP3.LUT R20, R56, 0xffffe000, RZ, 0xc0, !PT ;  /* 0xffffe00038147812 */ /* 0x008fe200078ec0ff */
[----:B------:R-:W-:Y:S05]  /*6db0*/  WARPSYNC.ALL ;  /* 0x0000000000007948 */ /* 0x000fea0003800000 */
[----:B------:R-:W-:Y:S01]  /*6dc0*/  R2UR UR4, R34 ;  /* 0x00000000220472ca */ /* 0x000fe200000e0000 */
[----:B------:R-:W-:Y:S01]  /*6dd0*/  IMAD.SHL.U32 R85, R80, 0x4, RZ ;  /* 0x0000000450557824 */ /* 0x000fe200078e00ff */
[----:B------:R-:W-:Y:S01]  /*6de0*/  LOP3.LUT R21, R57, 0xffffe000, RZ, 0xc0, !PT ;  /* 0xffffe00039157812 */ /* 0x000fe200078ec0ff */
[----:B------:R-:W-:Y:S01]  /*6df0*/  IMAD.U32 R84, RZ, RZ, UR57 ;  /* 0x00000039ff547e24 */ /* 0x000fe2000f8e00ff */
[----:B------:R-:W-:Y:S01]  /*6e00*/  LOP3.LUT R40, R58, 0xffffe000, RZ, 0xc0, !PT ;  /* 0xffffe0003a287812 */ /* 0x000fe200078ec0ff */
[----:B------:R-:W-:Y:S01]  /*6e10*/  BSSY.RECONVERGENT B0, `(.L_x_102) ;  /* 0x0000059000007945 */ /* 0x000fe20003800200 */
[----:B------:R-:W-:Y:S01]  /*6e20*/  LOP3.LUT R41, R54, 0xffffe000, RZ, 0xc0, !PT ;  /* 0xffffe00036297812 */ /* 0x000fe200078ec0ff */
[----:B------:R-:W-:Y:S01]  /*6e30*/  IMAD R89, R84, 0x800, R75 ;  /* 0x0000080054597824 */ /* 0x000fe200078e024b */
[----:B------:R-:W-:Y:S01]  /*6e40*/  ISETP.NE.AND P0, PT, R76, RZ, PT ;  /* 0x000000ff4c00720c */ /* 0x000fe20003f05270 */
[----:B------:R-:W-:Y:S03]  /*6e50*/  IMAD.SHL.U32 R84, R79, 0x4, RZ ;  /* 0x000000044f547824 */ /* 0x000fe600078e00ff */
[----:B------:R-:W-:Y:S01]  /*6e60*/  LEA R89, R89, UR50, 0x2 ;  /* 0x0000003259597c11 */ /* 0x000fe2000f8e10ff */
[----:B------:R-:W2:Y:S03]  /*6e70*/  LDTM.16dp128bit.x8 R4, tmem[UR4] ;  /* 0x00000004000479ee */ /* 0x000ea60008180000 */
[C-C-:B------:R-:W-:Y:S02]  /*6e80*/  IADD3 R92, PT, PT, R85.reuse, 0x400, R89.reuse ;  /* 0x00000400555c7810 */ /* 0x140fe40007ffe059 */
[----:B------:R-:W-:Y:S05]  /*6e90*/  IADD3 R90, PT, PT, R84, 0x400, R89 ;  /* 0x00000400545a7810 */ /* 0x000fea0007ffe059 */
[----:B------:R-:W-:Y:S02]  /*6ea0*/  IMAD.IADD R91, R85, 0x1, R90 ;  /* 0x00000001555b7824 */ /* 0x000fe400078e025a */
[C---:B--2---:R-:W-:Y:S01]  /*6eb0*/  FMUL R0, R33.reuse, R4 ;  /* 0x0000000421007220 */ /* 0x044fe20000400000 */
[C---:B------:R-:W-:Y:S01]  /*6ec0*/  FMUL R2, R33.reuse, R5 ;  /* 0x0000000521027220 */ /* 0x040fe20000400000 */
[C---:B-1----:R-:W-:Y:S01]  /*6ed0*/  FMUL R3, R33.reuse, R6 ;  /* 0x0000000621037220 */ /* 0x042fe20000400000 */
[----:B------:R-:W-:Y:S01]  /*6ee0*/  FMUL R7, R33, R7 ;  /* 0x0000000721077220 */ /* 0x000fe20000400000 */
[----:B------:R-:W-:Y:S01]  /*6ef0*/  FFMA R36, R35, R20, R0 ;  /* 0x0000001423247223 */ /* 0x000fe20000000000 */
[----:B------:R-:W-:Y:S01]  /*6f00*/  LOP3.LUT R20, R59, 0xffffe000, RZ, 0xc0, !PT ;  /* 0xffffe0003b147812 */ /* 0x000fe200078ec0ff */
[C---:B------:R-:W-:Y:S01]  /*6f10*/  FFMA R37, R35.reuse, R21, R2 ;  /* 0x0000001523257223 */ /* 0x040fe20000000002 */
[----:B------:R-:W-:Y:S01]  /*6f20*/  LOP3.LUT R21, R52, 0xffffe000, RZ, 0xc0, !PT ;  /* 0xffffe00034157812 */ /* 0x000fe200078ec0ff */
[----:B------:R-:W-:Y:S01]  /*6f30*/  FFMA R38, R35, R40, R3 ;  /* 0x0000002823267223 */ /* 0x000fe20000000003 */
[----:B------:R-:W-:Y:S01]  /*6f40*/  LOP3.LUT R40, R53, 0xffffe000, RZ, 0xc0, !PT ;  /* 0xffffe00035287812 */ /* 0x000fe200078ec0ff */
[----:B------:R-:W-:Y:S01]  /*6f50*/  FMUL R4, R33, R8 ;  /* 0x0000000821047220 */ /* 0x000fe20000400000 */
[----:B------:R-:W-:Y:S01]  /*6f60*/  F2FP.TF32.F32.PACK_B R36, R36 ;  /* 0x00000024ff24723e */ /* 0x000fe200024050ff */
[----:B------:R-:W-:Y:S01]  /*6f70*/  FFMA R39, R35, R20, R7 ;  /* 0x0000001423277223 */ /* 0x000fe20000000007 */
[----:B------:R-:W-:Y:S01]  /*6f80*/  LOP3.LUT R20, R55, 0xffffe000, RZ, 0xc0, !PT ;  /* 0xffffe00037147812 */ /* 0x000fe200078ec0ff */
[C---:B------:R-:W-:Y:S01]  /*6f90*/  FMUL R5, R33.reuse, R9 ;  /* 0x0000000921057220 */ /* 0x040fe20000400000 */
[----:B------:R-:W-:Y:S01]  /*6fa0*/  F2FP.TF32.F32.PACK_B R37, R37 ;  /* 0x00000025ff25723e */ /* 0x000fe200024050ff */
[C---:B------:R-:W-:Y:S01]  /*6fb0*/  FMUL R6, R33.reuse, R10 ;  /* 0x0000000a21067220 */ /* 0x040fe20000400000 */
[----:B------:R-:W-:Y:S01]  /*6fc0*/  F2FP.TF32.F32.PACK_B R38, R38 ;  /* 0x00000026ff26723e */ /* 0x000fe200024050ff */
[----:B------:R-:W-:Y:S01]  /*6fd0*/  FMUL R11, R33, R11 ;  /* 0x0000000b210b7220 */ /* 0x000fe20000400000 */
[----:B------:R-:W-:Y:S01]  /*6fe0*/  F2FP.TF32.F32.PACK_B R39, R39 ;  /* 0x00000027ff27723e */ /* 0x000fe200024050ff */
[C---:B------:R-:W-:Y:S01]  /*6ff0*/  FFMA R4, R35.reuse, R21, R4 ;  /* 0x0000001523047223 */ /* 0x040fe20000000004 */
[----:B------:R-:W-:Y:S01]  /*7000*/  LOP3.LUT R21, R48, 0xffffe000, RZ, 0xc0, !PT ;  /* 0xffffe00030157812 */ /* 0x000fe200078ec0ff */
[----:B------:R-:W-:Y:S01]  /*7010*/  FFMA R5, R35, R40, R5 ;  /* 0x0000002823057223 */ /* 0x000fe20000000005 */
[----:B------:R-:W-:Y:S01]  /*7020*/  LOP3.LUT R40, R51, 0xffffe000, RZ, 0xc0, !PT ;  /* 0xffffe00033287812 */ /* 0x000fe200078ec0ff */
[----:B------:R-:W-:Y:S01]  /*7030*/  FFMA R6, R35, R41, R6 ;  /* 0x0000002923067223 */ /* 0x000fe20000000006 */
[----:B------:R-:W-:Y:S01]  /*7040*/  LOP3.LUT R41, R50, 0xffffe000, RZ, 0xc0, !PT ;  /* 0xffffe00032297812 */ /* 0x000fe200078ec0ff */
[----:B------:R-:W-:Y:S01]  /*7050*/  FMUL R8, R33, R12 ;  /* 0x0000000c21087220 */ /* 0x000fe20000400000 */
[----:B------:R-:W-:Y:S01]  /*7060*/  F2FP.TF32.F32.PACK_B R4, R4 ;  /* 0x00000004ff04723e */ /* 0x000fe200024050ff */
[----:B------:R-:W-:Y:S01]  /*7070*/  FFMA R7, R35, R20, R11 ;  /* 0x0000001423077223 */ /* 0x000fe2000000000b */
[----:B------:R-:W-:Y:S01]  /*7080*/  LOP3.LUT R20, R49, 0xffffe000, RZ, 0xc0, !PT ;  /* 0xffffe00031147812 */ /* 0x000fe200078ec0ff */
[----:B------:R-:W-:Y:S01]  /*7090*/  FMUL R9, R33, R13 ;  /* 0x0000000d21097220 */ /* 0x000fe20000400000 */
[----:B------:R-:W-:Y:S01]  /*70a0*/  F2FP.TF32.F32.PACK_B R5, R5 ;  /* 0x00000005ff05723e */ /* 0x000fe200024050ff */
[----:B------:R1:W-:Y:S01]  /*70b0*/  STSM.16.M88.4 [R89+0x400], R36 ;  /* 0x0004002459007844 */ /* 0x0003e20000000200 */
[----:B------:R-:W-:Y:S01]  /*70c0*/  F2FP.TF32.F32.PACK_B R6, R6 ;  /* 0x00000006ff06723e */ /* 0x000fe200024050ff */
[----:B------:R-:W-:Y:S01]  /*70d0*/  FFMA R8, R35, R21, R8 ;  /* 0x0000001523087223 */ /* 0x000fe20000000008 */
[----:B------:R-:W-:Y:S01]  /*70e0*/  LOP3.LUT R21, R44, 0xffffe000, RZ, 0xc0, !PT ;  /* 0xffffe0002c157812 */ /* 0x000fe200078ec0ff */
[C---:B------:R-:W-:Y:S01]  /*70f0*/  FMUL R10, R33.reuse, R14 ;  /* 0x0000000e210a7220 */ /* 0x040fe20000400000 */
[C---:B------:R-:W-:Y:S01]  /*7100*/  FMUL R15, R33.reuse, R15 ;  /* 0x0000000f210f7220 */ /* 0x040fe20000400000 */
[----:B------:R-:W-:Y:S01]  /*7110*/  FMUL R12, R33, R16 ;  /* 0x00000010210c7220 */ /* 0x000fe20000400000 */
[C---:B------:R-:W-:Y:S01]  /*7120*/  FFMA R9, R35.reuse, R20, R9 ;  /* 0x0000001423097223 */ /* 0x040fe20000000009 */
[C---:B------:R-:W-:Y:S01]  /*7130*/  FFMA R10, R35.reuse, R41, R10 ;  /* 0x00000029230a7223 */ /* 0x040fe2000000000a */
[C---:B------:R-:W-:Y:S01]  /*7140*/  FFMA R11, R35.reuse, R40, R15 ;  /* 0x00000028230b7223 */ /* 0x040fe2000000000f */
[----:B------:R-:W-:Y:S01]  /*7150*/  FFMA R12, R35, R21, R12 ;  /* 0x00000015230c7223 */ /* 0x000fe2000000000c */
[----:B------:R-:W-:Y:S01]  /*7160*/  LOP3.LUT R20, R45, 0xffffe000, RZ, 0xc0, !PT ;  /* 0xffffe0002d147812 */ /* 0x000fe200078ec0ff */
[C---:B------:R-:W-:Y:S01]  /*7170*/  FMUL R13, R33.reuse, R17 ;  /* 0x00000011210d7220 */ /* 0x040fe20000400000 */
[----:B------:R-:W-:Y:S01]  /*7180*/  LOP3.LUT R21, R46, 0xffffe000, RZ, 0xc0, !PT ;  /* 0xffffe0002e157812 */ /* 0x000fe200078ec0ff */
[----:B------:R-:W-:Y:S01]  /*7190*/  FMUL R14, R33, R18 ;  /* 0x00000012210e7220 */ /* 0x000fe20000400000 */
[----:B------:R-:W-:Y:S01]  /*71a0*/  LOP3.LUT R40, R47, 0xffffe000, RZ, 0xc0, !PT ;  /* 0xffffe0002f287812 */ /* 0x000fe200078ec0ff */
[----:B------:R-:W-:Y:S01]  /*71b0*/  FMUL R19, R33, R19 ;  /* 0x0000001321137220 */ /* 0x000fe20000400000 */
[----:B------:R-:W-:Y:S01]  /*71c0*/  F2FP.TF32.F32.PACK_B R7, R7 ;  /* 0x00000007ff07723e */ /* 0x000fe200024050ff */
[C---:B------:R-:W-:Y:S01]  /*71d0*/  FFMA R13, R35.reuse, R20, R13 ;  /* 0x00000014230d7223 */ /* 0x040fe2000000000d */
[C---:B------:R-:W-:Y:S01]  /*71e0*/  FFMA R14, R35.reuse, R21, R14 ;  /* 0x00000015230e7223 */ /* 0x040fe2000000000e */
[----:B------:R-:W-:Y:S01]  /*71f0*/  FFMA R15, R35, R40, R19 ;  /* 0x00000028230f7223 */ /* 0x000fe20000000013 */
[----:B------:R-:W-:Y:S01]  /*7200*/  F2FP.TF32.F32.PACK_B R8, R8 ;  /* 0x00000008ff08723e */ /* 0x000fe200024050ff */
[----:B------:R1:W-:Y:S01]  /*7210*/  STSM.16.M88.4 [R92], R4 ;  /* 0x000000045c007844 */ /* 0x0003e20000000200 */
[----:B------:R-:W-:Y:S02]  /*7220*/  F2FP.TF32.F32.PACK_B R9, R9 ;  /* 0x00000009ff09723e */ /* 0x000fe400024050ff */
[----:B------:R-:W-:Y:S02]  /*7230*/  F2FP.TF32.F32.PACK_B R10, R10 ;  /* 0x0000000aff0a723e */ /* 0x000fe400024050ff */
[----:B------:R-:W-:Y:S02]  /*7240*/  F2FP.TF32.F32.PACK_B R11, R11 ;  /* 0x0000000bff0b723e */ /* 0x000fe400024050ff */
[----:B------:R-:W-:Y:S02]  /*7250*/  F2FP.TF32.F32.PACK_B R12, R12 ;  /* 0x0000000cff0c723e */ /* 0x000fe400024050ff */
[----:B------:R-:W-:Y:S01]  /*7260*/  F2FP.TF32.F32.PACK_B R13, R13 ;  /* 0x0000000dff0d723e */ /* 0x000fe200024050ff */
[----:B------:R1:W-:Y:S01]  /*7270*/  STSM.16.M88.4 [R90], R8 ;  /* 0x000000085a007844 */ /* 0x0003e20000000200 */
[----:B------:R-:W-:Y:S02]  /*7280*/  F2FP.TF32.F32.PACK_B R14, R14 ;  /* 0x0000000eff0e723e */ /* 0x000fe400024050ff */
[----:B------:R-:W-:Y:S05]  /*7290*/  F2FP.TF32.F32.PACK_B R15, R15 ;  /* 0x0000000fff0f723e */ /* 0x000fea00024050ff */
[----:B------:R1:W-:Y:S01]  /*72a0*/  STSM.16.M88.4 [R91], R12 ;  /* 0x0000000c5b007844 */ /* 0x0003e20000000200 */
[----:B------:R-:W-:Y:S01]  /*72b0*/  @!PT LDS RZ, [RZ] ;  /* 0x00000000fffff984 */ /* 0x000fe20000000800 */
[----:B------:R-:W-:Y:S01]  /*72c0*/  @!PT LDS RZ, [RZ] ;  /* 0x00000000fffff984 */ /* 0x000fe20000000800 */
[----:B------:R-:W-:Y:S01]  /*72d0*/  @!PT LDS RZ, [RZ] ;  /* 0x00000000fffff984 */ /* 0x000fe20000000800 */
[----:B------:R-:W-:Y:S01]  /*72e0*/  @!PT LDS RZ, [RZ] ;  /* 0x00000000fffff984 */ /* 0x000fe20000000800 */
[----:B------:R2:W-:Y:S07]  /*72f0*/  MEMBAR.ALL.CTA ;  /* 0x0000000000007992 */ /* 0x0005ee0000008000 */
[----:B--2---:R-:W2:Y:S02]  /*7300*/  FENCE.VIEW.ASYNC.S ;  /* 0x00000000000073c6 */ /* 0x004ea40000000000 */
[----:B--2---:R-:W-:Y:S06]  /*7310*/  BAR.SYNC.DEFER_BLOCKING 0x1, 0x80 ;  /* 0x0042000000007b1d */ /* 0x004fec0000010000 */
[----:B------:R-:W-:Y:S05]  /*7320*/  @P0 BRA `(.L_x_103) ;  /* 0x00000000001c0947 */ /* 0x000fea0003800000 */
[----:B------:R-:W-:Y:S02]  /*7330*/  UIADD3 UR4, UP0, UPT, UR58, 0x680, URZ ;  /* 0x000006803a047890 */ /* 0x000fe4000ff1e0ff */
[----:B------:R-:W-:Y:S02]  /*7340*/  ULEA UR6, UR57, UR50, 0xd ;  /* 0x0000003239067291 */ /* 0x000fe4000f8e68ff */
[----:B------:R-:W-:Y:S02]  /*7350*/  UIADD3.X UR5, UPT, UPT, URZ, UR59, URZ, UP0, !UPT ;  /* 0x0000003bff057290 */ /* 0x000fe400087fe4ff */
[----:B------:R-:W-:Y:S01]  /*7360*/  UIADD3 UR40, UPT, UPT, UR6, 0x400, URZ ;  /* 0x0000040006287890 */ /* 0x000fe2000fffe0ff */
[----:B------:R-:W-:Y:S08]  /*7370*/  UMOV UR41, UR51 ;  /* 0x0000003300297c82 */ /* 0x000ff00008000000 */
[----:B------:R2:W-:Y:S02]  /*7380*/  UTMASTG.4D [UR40], [UR4] ;  /* 0x00000028040073b5 */ /* 0x0005e40008018000 */
[----:B--2---:R0:W-:Y:S02]  /*7390*/  UTMACMDFLUSH ;  /* 0x00000000000079b7 */ /* 0x0041e40000000000 */
.L_x_103:
[----:B------:R-:W-:Y:S05]  /*73a0*/  BSYNC.RECONVERGENT B0 ;  /* 0x0000000000007941 */ /* 0x000fea0003800200 */
.L_x_102:
[----:B------:R-:W-:Y:S01]  /*73b0*/  UIADD3 UR48, UPT, UPT, UR57, 0x1, URZ ;  /* 0x0000000139307890 */ /* 0x000fe2000fffe0ff */
[----:B------:R-:W-:Y:S03]  /*73c0*/  BSSY.RECONVERGENT B0, `(.L_x_104) ;  /* 0x0000005000007945 */ /* 0x000fe60003800200 */
[----:B------:R-:W-:Y:S04]  /*73d0*/  UISETP.NE.AND UP0, UPT, UR48, 0x3, UPT ;  /* 0x000000033000788c */ /* 0x000fe8000bf05270 */
[----:B------:R-:W-:Y:S01]  /*73e0*/  USEL UR60, UR48, URZ, UP0 ;  /* 0x000000ff303c7287 */ /* 0x000fe20008000000 */
[----:B------:R-:W-:Y:S11]  /*73f0*/  @P0 BRA `(.L_x_105) ;  /* 0x0000000000040947 */ /* 0x000ff60003800000 */
[----:B------:R-:W-:Y:S04]  /*7400*/  DEPBAR.LE SB0, 0x1 ;  /* 0x000080400000791a */ /* 0x000fe80000000000 */
.L_x_105:
[----:B------:R-:W-:Y:S05]  /*7410*/  BSYNC.RECONVERGENT B0 ;  /* 0x0000000000007941 */ /* 0x000fea0003800200 */
.L_x_104:
[----:B------:R-:W-:Y:S01]  /*7420*/  BAR.SYNC.DEFER_BLOCKING 0x1, 0x80 ;  /* 0x0042000000007b1d */ /* 0x000fe20000010000 */
[----:B------:R-:W-:Y:S01]  /*7430*/  ISETP.NE.AND P1, PT, R83, RZ, PT ;  /* 0x000000ff5300720c */ /* 0x000fe20003f25270 */
[----:B------:R-:W-:Y:S01]  /*7440*/  UISETP.NE.AND UP0, UPT, UR54, URZ, UPT ;  /* 0x000000ff3600728c */ /* 0x000fe2000bf05270 */
[----:B------:R-:W-:Y:S11]  /*7450*/  LEA R3, R88, UR50, 0x3 ;  /* 0x0000003258037c11 */ /* 0x000ff6000f8e18ff */
[----:B-1----:R-:W-:Y:S01]  /*7460*/  @P1 SHF.L.U32 R4, R42, 0x1f, RZ ;  /* 0x0000001f2a041819 */ /* 0x002fe200000006ff */
[----:B------:R-:W-:Y:S06]  /*7470*/  BRA.U !UP0, `(.L_x_106) ;  /* 0x0000000108247547 */ /* 0x000fec000b800000 */
[----:B------:R-:W1:Y:S01]  /*7480*/  S2R R0, SR_CgaCtaId ;  /* 0x0000000000007919 */ /* 0x000e620000008800 */
[----:B------:R-:W-:Y:S01]  /*7490*/  IMAD.U32 R2, RZ, RZ, UR53 ;  /* 0x00000035ff027e24 */ /* 0x000fe2000f8e00ff */
[----:B------:R-:W-:Y:S04]  /*74a0*/  UIADD3 UR53, UPT, UPT, UR53, 0x1, URZ ;  /* 0x0000000135357890 */ /* 0x000fe8000fffe0ff */
[----:B------:R-:W-:Y:S01]  /*74b0*/  @P1 LEA R2, R2, UR50, 0x3 ;  /* 0x0000003202021c11 */ /* 0x000fe2000f8e18ff */
[----:B------:R-:W-:Y:S04]  /*74c0*/  UISETP.NE.AND UP0, UPT, UR53, 0x3, UPT ;  /* 0x000000033500788c */ /* 0x000fe8000bf05270 */
[----:B------:R-:W-:Y:S01]  /*74d0*/  @P1 VIADD R5, R2, 0xd8 ;  /* 0x000000d802051836 */ /* 0x000fe20000000000 */
[----:B------:R-:W-:Y:S04]  /*74e0*/  USEL UR53, UR53, URZ, UP0 ;  /* 0x000000ff35357287 */ /* 0x000fe80008000000 */
[----:B-1----:R-:W-:Y:S04]  /*74f0*/  @P1 PRMT R0, R0, 0x654, R5 ;  /* 0x0000065400001816 */ /* 0x002fe80000000005 */
[----:B------:R1:W-:Y:S04]  /*7500*/  @P1 SYNCS.ARRIVE.TRANS64.RED.A1T0 RZ, [R0+URZ], RZ ;  /* 0x000000ff00ff19a7 */ /* 0x0003e800081004ff */
.L_x_106:
[----:B------:R-:W2:Y:S01]  /*7510*/  @P1 SYNCS.PHASECHK.TRANS64.TRYWAIT P0, [R3+URZ+0xc0], R4 ;  /* 0x0000c004030015a7 */ /* 0x000ea200080011ff */
[----:B------:R-:W-:Y:S01]  /*7520*/  BSSY B1, `(.L_x_107) ;  /* 0x0000017000017945 */ /* 0x000fe20003800000 */
[----:B--2---:R-:W-:Y:S03]  /*7530*/  @P1 SEL R43, RZ, 0x1, !P0 ;  /* 0x00000001ff2b1807 */ /* 0x004fe60004000000 */
[----:B------:R-:W-:Y:S05]  /*7540*/  @!P1 BRA `(.L_x_108) ;  /* 0x0000000000509947 */ /* 0x000fea0003800000 */
[----:B------:R-:W-:Y:S01]  /*7550*/  ISETP.NE.AND P1, PT, R87, RZ, PT ;  /* 0x000000ff5700720c */ /* 0x000fe20003f25270 */
[----:B------:R-:W-:Y:S01]  /*7560*/  BSSY B0, `(.L_x_109) ;  /* 0x000000a000007945 */ /* 0x000fe20003800000 */
[----:B------:R-:W-:Y:S11]  /*7570*/  ISETP.NE.AND P0, PT, R43, RZ, PT ;  /* 0x000000ff2b00720c */ /* 0x000ff60003f05270 */
[----:B------:R-:W-:Y:S05]  /*7580*/  @P1 IMAD R4, R88, 0x800, R75 ;  /* 0x0000080058041824 */ /* 0x000fea00078e024b */
[----:B------:R-:W-:Y:S05]  /*7590*/  @P1 LEA R4, R4, UR50, 0x2 ;  /* 0x0000003204041c11 */ /* 0x000fea000f8e10ff */
[--C-:B-1----:R-:W-:Y:S02]  /*75a0*/  @P1 IMAD.IADD R0, R84, 0x1, R4.reuse ;  /* 0x0000000154001824 */ /* 0x102fe400078e0204 */
[----:B------:R-:W-:Y:S01]  /*75b0*/  @P1 IMAD.IADD R2, R85, 0x1, R4 ;  /* 0x0000000155021824 */ /* 0x000fe200078e0204 */
[----:B------:R-:W-:Y:S06]  /*75c0*/  @P0 BRA `(.L_x_110) ;  /* 0x00000000000c0947 */ /* 0x000fec0003800000 */
[----:B------:R-:W-:Y:S04]  /*75d0*/  SHF.L.U32 R42, R42, 0x1f, RZ ;  /* 0x0000001f2a2a7819 */ /* 0x000fe800000006ff */
[----:B------:R-:W1:Y:S02]  /*75e0*/  SYNCS.PHASECHK.TRANS64.TRYWAIT P0, [R3+URZ+0xc0], R42 ;  /* 0x0000c02a030075a7 */ /* 0x000e6400080011ff */
[----:B-1----:R-:W-:Y:S05]  /*75f0*/  @!P0 BRA `(.L_x_111) ;  /* 0x0000001400c88947 */ /* 0x002fea0003800000 */
.L_x_110:
[----:B------:R-:W-:Y:S05]  /*7600*/  BSYNC B0 ;  /* 0x0000000000007941 */ /* 0x000fea0003800000 */
.L_x_109:
[----:B------:R-:W-:Y:S11]  /*7610*/  ISETP.NE.AND P0, PT, R87, RZ, PT ;  /* 0x000000ff5700720c */ /* 0x000ff60003f05270 */
[----:B------:R-:W-:Y:S02]  /*7620*/  @!UPT UIADD3 URZ, UPT, UPT, URZ, URZ, URZ ;  /* 0x000000fffffff290 */ /* 0x000fe4000fffe0ff */
[----:B-1----:R-:W-:Y:S01]  /*7630*/  @P0 IADD3 R3, PT, PT, R85, R0, RZ ;  /* 0x0000000055030210 */ /* 0x002fe20007ffe0ff */
[----:B------:R-:W-:Y:S05]  /*7640*/  @P0 WARPSYNC.ALL ;  /* 0x0000000000000948 */ /* 0x000fea0003800000 */
[----:B------:R2:W3:Y:S04]  /*7650*/  @P0 LDSM.16.M88.4 R56, [R4+0x400] ;  /* 0x000400000438083b */ /* 0x0004e80000000200 */
[----:B------:R2:W4:Y:S04]  /*7660*/  @P0 LDSM.16.M88.4 R52, [R2+0x400] ;  /* 0x000400000234083b */ /* 0x0005280000000200 */
[----:B------:R2:W1:Y:S04]  /*7670*/  @P0 LDSM.16.M88.4 R48, [R0+0x400] ;  /* 0x000400000030083b */ /* 0x0004680000000200 */
[----:B------:R2:W1:Y:S02]  /*7680*/  @P0 LDSM.16.M88.4 R44, [R3+0x400] ;  /* 0x00040000032c083b */ /* 0x0004640000000200 */
.L_x_108:
[----:B------:R-:W-:Y:S05]  /*7690*/  BSYNC B1 ;  /* 0x0000000000017941 */ /* 0x000fea0003800000 */
.L_x_107:
[----:B-12---:R-:W-:Y:S05]  /*76a0*/  VIADD R0, R34, 0x20 ;  /* 0x0000002022007836 */ /* 0x006fea0000000000 */
[----:B------:R-:W-:Y:S04]  /*76b0*/  SHF.R.U32.HI R0, RZ, 0x15, R0 ;  /* 0x00000015ff007819 */ /* 0x000fe80000011600 */
[----:B------:R-:W-:Y:S11]  /*76c0*/  LOP3.LUT P0, RZ, R0, 0x3, R77, 0x48, !PT ;  /* 0x0000000300ff7812 */ /* 0x000ff6000780484d */
[----:B------:R-:W-:Y:S02]  /*76d0*/  @!UPT UIADD3 URZ, UPT, UPT, URZ, URZ, URZ ;  /* 0x000000fffffff290 */ /* 0x000fe4000fffe0ff */
[----:B------:R-:W-:Y:S05]  /*76e0*/  @!P0 BRA `(.L_x_112) ;  /* 0x0000000000408947 */ /* 0x000fea0003800000 */
[----:B------:R-:W1:Y:S01]  /*76f0*/  LDCU.64 UR8, c[0x4][0x70] ;  /* 0x01000e00ff0877ac */ /* 0x000e620008000a00 */
[----:B------:R-:W-:Y:S01]  /*7700*/  MOV R3, 0x0 ;  /* 0x0000000000037802 */ /* 0x000fe20000000f00 */
[----:B------:R-:W-:Y:S02]  /*7710*/  HFMA2 R12, -RZ, RZ, 0, 5.9604644775390625e-08 ;  /* 0x00000001ff0c7431 */ /* 0x000fe400000001ff */
[----:B------:R-:W-:Y:S02]  /*7720*/  IMAD.MOV.U32 R8, RZ, RZ, 0x192 ;  /* 0x00000192ff087424 */ /* 0x000fe400078e00ff */
[----:B------:R-:W-:Y:S01]  /*7730*/  IMAD.MOV.U32 R13, RZ, RZ, RZ ;  /* 0x000000ffff0d7224 */ /* 0x000fe200078e00ff */
[----:B------:R-:W2:Y:S01]  /*7740*/  LDCU.64 UR6, c[0x4][0x78] ;  /* 0x01000f00ff0677ac */ /* 0x000ea20008000a00 */
[----:B------:R-:W3:Y:S01]  /*7750*/  LDC.64 R2, c[0x4][R3] ;  /* 0x0100000003027b82 */ /* 0x000ee20000000a00 */
[----:B------:R-:W5:Y:S01]  /*7760*/  LDCU.64 UR4, c[0x4][0x10] ;  /* 0x01000200ff0477ac */ /* 0x000f620008000a00 */
[----:B-1----:R-:W-:Y:S01]  /*7770*/  MOV R5, UR9 ;  /* 0x0000000900057c02 */ /* 0x002fe20008000f00 */
[----:B------:R-:W-:Y:S01]  /*7780*/  IMAD.U32 R4, RZ, RZ, UR8 ;  /* 0x00000008ff047e24 */ /* 0x000fe2000f8e00ff */
[----:B--2---:R-:W-:Y:S01]  /*7790*/  MOV R7, UR7 ;  /* 0x0000000700077c02 */ /* 0x004fe20008000f00 */
[----:B------:R-:W-:Y:S01]  /*77a0*/  IMAD.U32 R6, RZ, RZ, UR6 ;  /* 0x00000006ff067e24 */ /* 0x000fe2000f8e00ff */
[----:B-----5:R-:W-:Y:S01]  /*77b0*/  MOV R11, UR5 ;  /* 0x00000005000b7c02 */ /* 0x020fe20008000f00 */
[----:B------:R-:W-:Y:S02]  /*77c0*/  IMAD.U32 R10, RZ, RZ, UR4 ;  /* 0x00000004ff0a7e24 */ /* 0x000fe4000f8e00ff */
[----:B------:R-:W-:Y:S07]  /*77d0*/  LEPC R20, `(.L_x_112) ;  /* 0x000000001014794e */ /* 0x000fee0000000000 */
[----:B---34-:R-:W-:Y:S05]  /*77e0*/  CALL.ABS.NOINC R2 ;  /* 0x0000000002007343 */ /* 0x018fea0003c00000 */
.L_x_112:
[----:B------:R-:W-:Y:S01]  /*77f0*/  ISETP.NE.AND P0, PT, R76, RZ, PT ;  /* 0x000000ff4c00720c */ /* 0x000fe20003f05270 */
[----:B------:R-:W-:Y:S05]  /*7800*/  WARPSYNC.ALL ;  /* 0x0000000000007948 */ /* 0x000fea0003800000 */
[----:B------:R-:W-:Y:S01]  /*7810*/  R2UR UR4, R34 ;  /* 0x00000000220472ca */ /* 0x000fe200000e0000 */
[----:B------:R-:W-:Y:S01]  /*7820*/  BSSY.RECONVERGENT B0, `(.L_x_113) ;  /* 0x0000060000007945 */ /* 0x000fe20003800200 */
[----:B------:R-:W-:Y:S01]  /*7830*/  R2UR UR5, R86 ;  /* 0x00000000560572ca */ /* 0x000fe200000e0000 */
[----:B------:R-:W-:Y:S01]  /*7840*/  IMAD.U32 R86, RZ, RZ, UR60 ;  /* 0x0000003cff567e24 */ /* 0x000fe2000f8e00ff */
[----:B---3--:R-:W-:Y:S02]  /*7850*/  LOP3.LUT R0, R56, 0xffffe000, RZ, 0xc0, !PT ;  /* 0xffffe00038007812 */ /* 0x008fe400078ec0ff */
[----:B------:R-:W-:Y:S01]  /*7860*/  LOP3.LUT R2, R57, 0xffffe000, RZ, 0xc0, !PT ;  /* 0xffffe00039027812 */ /* 0x000fe200078ec0ff */
[----:B------:R-:W-:Y:S01]  /*7870*/  IMAD R86, R86, 0x800, R75 ;  /* 0x0000080056567824 */ /* 0x000fe200078e024b */
[----:B------:R-:W-:Y:S02]  /*7880*/  LOP3.LUT R3, R58, 0xffffe000, RZ, 0xc0, !PT ;  /* 0xffffe0003a037812 */ /* 0x000fe400078ec0ff */
[----:B------:R-:W-:Y:S02]  /*7890*/  LOP3.LUT R20, R59, 0xffffe000, RZ, 0xc0, !PT ;  /* 0xffffe0003b147812 */ /* 0x000fe400078ec0ff */
[----:B----4-:R-:W-:Y:S01]  /*78a0*/  LOP3.LUT R21, R52, 0xffffe000, RZ, 0xc0, !PT ;  /* 0xffffe00034157812 */ /* 0x010fe200078ec0ff */
[----:B------:R-:W1:Y:S01]  /*78b0*/  LDTM.16dp128bit.x8 R4, tmem[UR4+0x20] ;  /* 0x00002004000479ee */ /* 0x000e620008180000 */
[----:B------:R-:W-:Y:S01]  /*78c0*/  LOP3.LUT R36, R53, 0xffffe000, RZ, 0xc0, !PT ;  /* 0xffffe00035247812 */ /* 0x000fe200078ec0ff */
[----:B------:R-:W-:Y:S01]  /*78d0*/  UIADD3 UR5, UPT, UPT, UR5, 0x120, URZ ;  /* 0x0000012005057890 */ /* 0x000fe2000fffe0ff */
[----:B------:R-:W-:Y:S01]  /*78e0*/  LOP3.LUT R37, R54, 0xffffe000, RZ, 0xc0, !PT ;  /* 0xffffe00036257812 */ /* 0x000fe200078ec0ff */
[----:B------:R-:W-:Y:S01]  /*78f0*/  NOP ;  /* 0x0000000000007918 */ /* 0x000fe20000000000 */
[----:B------:R-:W-:Y:S01]  /*7900*/  LOP3.LUT R38, R55, 0xffffe000, RZ, 0xc0, !PT ;  /* 0xffffe00037267812 */ /* 0x000fe200078ec0ff */
[----:B------:R-:W-:Y:S01]  /*7910*/  UPRMT UR5, UR45, 0x654, UR5 ;  /* 0x000006542d057896 */ /* 0x000fe20008000005 */
[----:B------:R-:W-:Y:S02]  /*7920*/  LOP3.LUT R39, R48, 0xffffe000, RZ, 0xc0, !PT ;  /* 0xffffe00030277812 */ /* 0x000fe400078ec0ff */
[----:B------:R-:W-:Y:S02]  /*7930*/  LOP3.LUT R40, R49, 0xffffe000, RZ, 0xc0, !PT ;  /* 0xffffe00031287812 */ /* 0x000fe400078ec0ff */
[----:B------:R-:W-:Y:S02]  /*7940*/  LOP3.LUT R41, R50, 0xffffe000, RZ, 0xc0, !PT ;  /* 0xffffe00032297812 */ /* 0x000fe400078ec0ff */
[----:B------:R-:W-:Y:S02]  /*7950*/  LOP3.LUT R42, R51, 0xffffe000, RZ, 0xc0, !PT ;  /* 0xffffe000332a7812 */ /* 0x000fe400078ec0ff */
[----:B------:R-:W-:Y:S01]  /*7960*/  LOP3.LUT R43, R44, 0xffffe000, RZ, 0xc0, !PT ;  /* 0xffffe0002c2b7812 */ /* 0x000fe200078ec0ff */
[----:B-1----:R-:W-:Y:S01]  /*7970*/  SYNCS.ARRIVE.TRANS64.RED.A1T0 RZ, [UR5], RZ ;  /* 0x000000ffffff79a7 */ /* 0x002fe20008100405 */
[----:B------:R-:W-:Y:S02]  /*7980*/  LOP3.LUT R44, R45, 0xffffe000, RZ, 0xc0, !PT ;  /* 0xffffe0002d2c7812 */ /* 0x000fe400078ec0ff */
[----:B------:R-:W-:Y:S02]  /*7990*/  LEA R86, R86, UR50, 0x2 ;  /* 0x0000003256567c11 */ /* 0x000fe4000f8e10ff */
[----:B------:R-:W-:Y:S02]  /*79a0*/  LOP3.LUT R45, R46, 0xffffe000, RZ, 0xc0, !PT ;  /* 0xffffe0002e2d7812 */ /* 0x000fe400078ec0ff */
[----:B------:R-:W-:Y:S01]  /*79b0*/  LOP3.LUT R46, R47, 0xffffe000, RZ, 0xc0, !PT ;  /* 0xffffe0002f2e7812 */ /* 0x000fe200078ec0ff */
[----:B------:R-:W-:Y:S01]  /*79c0*/  FMUL R4, R33, R4 ;  /* 0x0000000421047220 */ /* 0x000fe20000400000 */
[--C-:B------:R-:W-:Y:S01]  /*79d0*/  IADD3 R87, PT, PT, R85, 0x400, R86.reuse ;  /* 0x0000040055577810 */ /* 0x100fe20007ffe056 */
[C---:B------:R-:W-:Y:S01]  /*79e0*/  FMUL R5, R33.reuse, R5 ;  /* 0x0000000521057220 */ /* 0x040fe20000400000 */
[----:B------:R-:W-:Y:S01]  /*79f0*/  IADD3 R84, PT, PT, R84, 0x400, R86 ;  /* 0x0000040054547810 */ /* 0x000fe20007ffe056 */
[C---:B------:R-:W-:Y:S01]  /*7a00*/  FMUL R6, R33.reuse, R6 ;  /* 0x0000000621067220 */ /* 0x040fe20000400000 */
[----:B------:R-:W-:Y:S01]  /*7a10*/  FMUL R7, R33, R7 ;  /* 0x0000000721077220 */ /* 0x000fe20000400000 */
[----:B------:R-:W-:Y:S01]  /*7a20*/  FFMA R4, R35, R0, R4 ;  /* 0x0000000023047223 */ /* 0x000fe20000000004 */
[----:B------:R-:W-:Y:S01]  /*7a30*/  FMUL R8, R33, R8 ;  /* 0x0000000821087220 */ /* 0x000fe20000400000 */
[----:B------:R-:W-:Y:S01]  /*7a40*/  FFMA R5, R35, R2, R5 ;  /* 0x0000000223057223 */ /* 0x000fe20000000005 */
[----:B------:R-:W-:Y:S01]  /*7a50*/  FMUL R9, R33, R9 ;  /* 0x0000000921097220 */ /* 0x000fe20000400000 */
[----:B------:R-:W-:Y:S01]  /*7a60*/  FFMA R6, R35, R3, R6 ;  /* 0x0000000323067223 */ /* 0x000fe20000000006 */
[----:B------:R-:W-:Y:S01]  /*7a70*/  F2FP.TF32.F32.PACK_B R4, R4 ;  /* 0x00000004ff04723e */ /* 0x000fe200024050ff */
[----:B------:R-:W-:Y:S01]  /*7a80*/  FMUL R10, R33, R10 ;  /* 0x0000000a210a7220 */ /* 0x000fe20000400000 */
[----:B------:R-:W-:Y:S01]  /*7a90*/  F2FP.TF32.F32.PACK_B R5, R5 ;  /* 0x00000005ff05723e */ /* 0x000fe200024050ff */
[----:B------:R-:W-:Y:S01]  /*7aa0*/  FFMA R7, R35, R20, R7 ;  /* 0x0000001423077223 */ /* 0x000fe20000000007 */
[----:B------:R-:W-:Y:S01]  /*7ab0*/  FMUL R11, R33, R11 ;  /* 0x0000000b210b7220 */ /* 0x000fe20000400000 */
        /* <DEDUP_REMOVED lines=8> */
[----:B------:R-:W-:Y:S01]  /*7b40*/  F2FP.TF32.F32.PACK_B R6, R6 ;  /* 0x00000006ff06723e */ /* 0x000fe200024050ff */
[----:B------:R-:W-:Y:S01]  /*7b50*/  FFMA R12, R35, R39, R12 ;  /* 0x00000027230c7223 */ /* 0x000fe2000000000c */
[----:B------:R-:W-:Y:S01]  /*7b60*/  F2FP.TF32.F32.PACK_B R7, R7 ;  /* 0x00000007ff07723e */ /* 0x000fe200024050ff */
[----:B------:R-:W-:Y:S01]  /*7b70*/  FMUL R16, R33, R16 ;  /* 0x0000001021107220 */ /* 0x000fe20000400000 */
[----:B------:R-:W-:Y:S01]  /*7b80*/  FFMA R13, R35, R40, R13 ;  /* 0x00000028230d7223 */ /* 0x000fe2000000000d */
[----:B------:R-:W-:Y:S01]  /*7b90*/  FMUL R17, R33, R17 ;  /* 0x0000001121117220 */ /* 0x000fe20000400000 */
[----:B------:R-:W-:Y:S01]  /*7ba0*/  FFMA R14, R35, R41, R14 ;  /* 0x00000029230e7223 */ /* 0x000fe2000000000e */
[----:B------:R1:W-:Y:S01]  /*7bb0*/  STSM.16.M88.4 [R86+0x400], R4 ;  /* 0x0004000456007844 */ /* 0x0003e20000000200 */
[----:B------:R-:W-:Y:S01]  /*7bc0*/  FMUL R18, R33, R18 ;  /* 0x0000001221127220 */ /* 0x000fe20000400000 */
[----:B------:R-:W-:Y:S01]  /*7bd0*/  FFMA R15, R35, R42, R15 ;  /* 0x0000002a230f7223 */ /* 0x000fe2000000000f */
[----:B------:R-:W-:Y:S01]  /*7be0*/  FMUL R19, R33, R19 ;  /* 0x0000001321137220 */ /* 0x000fe20000400000 */
[----:B------:R-:W-:Y:S01]  /*7bf0*/  F2FP.TF32.F32.PACK_B R8, R8 ;  /* 0x00000008ff08723e */ /* 0x000fe200024050ff */
[C---:B------:R-:W-:Y:S01]  /*7c00*/  FFMA R16, R35.reuse, R43, R16 ;  /* 0x0000002b23107223 */ /* 0x040fe20000000010 */
[----:B------:R-:W-:Y:S01]  /*7c10*/  F2FP.TF32.F32.PACK_B R9, R9 ;  /* 0x00000009ff09723e */ /* 0x000fe200024050ff */
[C---:B------:R-:W-:Y:S01]  /*7c20*/  FFMA R17, R35.reuse, R44, R17 ;  /* 0x0000002c23117223 */ /* 0x040fe20000000011 */
[----:B------:R-:W-:Y:S01]  /*7c30*/  F2FP.TF32.F32.PACK_B R10, R10 ;  /* 0x0000000aff0a723e */ /* 0x000fe200024050ff */
[C---:B------:R-:W-:Y:S01]  /*7c40*/  FFMA R18, R35.reuse, R45, R18 ;  /* 0x0000002d23127223 */ /* 0x040fe20000000012 */
[----:B------:R-:W-:Y:S01]  /*7c50*/  F2FP.TF32.F32.PACK_B R11, R11 ;  /* 0x0000000bff0b723e */ /* 0x000fe200024050ff */
[----:B------:R-:W-:Y:S01]  /*7c60*/  FFMA R19, R35, R46, R19 ;  /* 0x0000002e23137223 */ /* 0x000fe20000000013 */
[----:B------:R-:W-:Y:S01]  /*7c70*/  F2FP.TF32.F32.PACK_B R12, R12 ;  /* 0x0000000cff0c723e */ /* 0x000fe200024050ff */
[----:B------:R-:W-:Y:S01]  /*7c80*/  IMAD.IADD R85, R85, 0x1, R84 ;  /* 0x0000000155557824 */ /* 0x000fe200078e0254 */
[----:B------:R-:W-:Y:S01]  /*7c90*/  F2FP.TF32.F32.PACK_B R13, R13 ;  /* 0x0000000dff0d723e */ /* 0x000fe200024050ff */
[----:B------:R1:W-:Y:S01]  /*7ca0*/  STSM.16.M88.4 [R87], R8 ;  /* 0x0000000857007844 */ /* 0x0003e20000000200 */
        /* <DEDUP_REMOVED lines=18> */
[----:B------:R-:W-:Y:S02]  /*7dd0*/  UIADD3 UR41, UPT, UPT, UR51, 0x20, URZ ;  /* 0x0000002033297890 */ /* 0x000fe4000fffe0ff */
[----:B------:R-:W-:Y:S02]  /*7de0*/  UIADD3 UR40, UPT, UPT, UR6, 0x400, URZ ;  /* 0x0000040006287890 */ /* 0x000fe4000fffe0ff */
[----:B------:R-:W-:Y:S09]  /*7df0*/  UIADD3.X UR5, UPT, UPT, URZ, UR59, URZ, UP0, !UPT ;  /* 0x0000003bff057290 */ /* 0x000ff200087fe4ff */
[----:B------:R2:W-:Y:S02]  /*7e00*/  UTMASTG.4D [UR40], [UR4] ;  /* 0x00000028040073b5 */ /* 0x0005e40008018000 */
[----:B--2---:R0:W-:Y:S02]  /*7e10*/  UTMACMDFLUSH ;  /* 0x00000000000079b7 */ /* 0x0041e40000000000 */
.L_x_114:
[----:B------:R-:W-:Y:S05]  /*7e20*/  BSYNC.RECONVERGENT B0 ;  /* 0x0000000000007941 */ /* 0x000fea0003800200 */
.L_x_113:
[----:B------:R-:W-:Y:S01]  /*7e30*/  UIADD3 UR57, UPT, UPT, UR60, 0x1, URZ ;  /* 0x000000013c397890 */ /* 0x000fe2000fffe0ff */
[----:B------:R-:W-:Y:S03]  /*7e40*/  BSSY.RECONVERGENT B0, `(.L_x_115) ;  /* 0x0000008000007945 */ /* 0x000fe60003800200 */
[----:B------:R-:W-:Y:S04]  /*7e50*/  UISETP.NE.AND UP0, UPT, UR57, 0x3, UPT ;  /* 0x000000033900788c */ /* 0x000fe8000bf05270 */
[----:B------:R-:W-:Y:S02]  /*7e60*/  UISETP.EQ.XOR UP1, UPT, UR48, 0x3, !UP0 ;  /* 0x000000033000788c */ /* 0x000fe4000c722a70 */
[----:B------:R-:W-:Y:S02]  /*7e70*/  USEL UR57, UR57, URZ, UP0 ;  /* 0x000000ff39397287 */ /* 0x000fe40008000000 */
[----:B------:R-:W-:Y:S04]  /*7e80*/  USEL UR4, URZ, 0x1, !UP1 ;  /* 0x00000001ff047887 */ /* 0x000fe8000c800000 */
[----:B------:R-:W-:Y:S01]  /*7e90*/  ULOP3.LUT UR55, UR55, UR4, URZ, 0x3c, !UPT ;  /* 0x0000000437377292 */ /* 0x000fe2000f8e3cff */
[----:B------:R-:W-:Y:S11]  /*7ea0*/  @P0 BRA `(.L_x_116) ;  /* 0x0000000000040947 */ /* 0x000ff60003800000 */
[----:B------:R-:W-:Y:S04]  /*7eb0*/  DEPBAR.LE SB0, 0x1 ;  /* 0x000080400000791a */ /* 0x000fe80000000000 */
.L_x_116:
[----:B------:R-:W-:Y:S05]  /*7ec0*/  BSYNC.RECONVERGENT B0 ;  /* 0x0000000000007941 */ /* 0x000fea0003800200 */
.L_x_115:
[----:B------:R-:W-:Y:S01]  /*7ed0*/  BAR.SYNC.DEFER_BLOCKING 0x1, 0x80 ;  /* 0x0042000000007b1d */ /* 0x000fe20000010000 */
[----:B------:R-:W-:Y:S01]  /*7ee0*/  UISETP.NE.AND UP0, UPT, UR54, -0x2, UPT ;  /* 0xfffffffe3600788c */ /* 0x000fe2000bf05270 */
[----:B------:R-:W-:Y:S08]  /*7ef0*/  IADD3 R0, PT, PT, R30, 0x1, RZ ;  /* 0x000000011e007810 */ /* 0x000ff00007ffe0ff */
[----:B------:R-:W-:Y:S05]  /*7f00*/  BRA.U !UP0, `(.L_x_117) ;  /* 0x0000000108287547 */ /* 0x000fea000b800000 */
[----:B------:R-:W2:Y:S01]  /*7f10*/  S2R R2, SR_CgaCtaId ;  /* 0x0000000000027919 */ /* 0x000ea20000008800 */
[----:B------:R-:W-:Y:S01]  /*7f20*/  ISETP.NE.AND P0, PT, R83, RZ, PT ;  /* 0x000000ff5300720c */ /* 0x000fe20003f05270 */
[----:B------:R-:W-:Y:S01]  /*7f30*/  IMAD.U32 R3, RZ, RZ, UR53 ;  /* 0x00000035ff037e24 */ /* 0x000fe2000f8e00ff */
[----:B------:R-:W-:Y:S04]  /*7f40*/  UIADD3 UR53, UPT, UPT, UR53, 0x1, URZ ;  /* 0x0000000135357890 */ /* 0x000fe8000fffe0ff */
[----:B------:R-:W-:Y:S04]  /*7f50*/  UISETP.NE.AND UP0, UPT, UR53, 0x3, UPT ;  /* 0x000000033500788c */ /* 0x000fe8000bf05270 */
[----:B------:R-:W-:Y:S03]  /*7f60*/  USEL UR53, UR53, URZ, UP0 ;  /* 0x000000ff35357287 */ /* 0x000fe60008000000 */
[----:B------:R-:W-:Y:S05]  /*7f70*/  @P0 LEA R3, R3, UR50, 0x3 ;  /* 0x0000003203030c11 */ /* 0x000fea000f8e18ff */
[----:B------:R-:W-:Y:S05]  /*7f80*/  @P0 VIADD R3, R3, 0xd8 ;  /* 0x000000d803030836 */ /* 0x000fea0000000000 */
[----:B--2---:R-:W-:Y:S04]  /*7f90*/  @P0 PRMT R2, R2, 0x654, R3 ;  /* 0x0000065402020816 */ /* 0x004fe80000000003 */
[----:B------:R2:W-:Y:S03]  /*7fa0*/  @P0 SYNCS.ARRIVE.TRANS64.RED.A1T0 RZ, [R2+URZ], RZ ;  /* 0x000000ff02ff09a7 */ /* 0x0005e600081004ff */
.L_x_117:
[----:B------:R-:W-:Y:S01]  /*7fb0*/  ISETP.NE.AND P1, PT, R81, RZ, PT ;  /* 0x000000ff5100720c */ /* 0x000fe20003f25270 */
[----:B------:R-:W-:Y:S01]  /*7fc0*/  UIADD3 UR54, UPT, UPT, UR54, 0x2, URZ ;  /* 0x0000000236367890 */ /* 0x000fe2000fffe0ff */
[C---:B------:R-:W-:Y:S01]  /*7fd0*/  ISETP.NE.AND P0, PT, R0.reuse, 0x2, PT ;  /* 0x000000020000780c */ /* 0x040fe20003f05270 */
[----:B------:R-:W-:Y:S01]  /*7fe0*/  UMOV UR48, UR52 ;  /* 0x0000003400307c82 */ /* 0x000fe20008000000 */
[----:B------:R-:W-:Y:S01]  /*7ff0*/  LOP3.LUT R73, R73, 0x1, RZ, 0x3c, !PT ;  /* 0x0000000149497812 */ /* 0x000fe200078e3cff */
[----:B-1----:R-:W-:Y:S01]  /*8000*/  IMAD.IADD R19, R29, 0x1, R66 ;  /* 0x000000011d137824 */ /* 0x002fe200078e0242 */
[----:B------:R-:W-:Y:S01]  /*8010*/  SEL R3, RZ, 0x1, P0 ;  /* 0x00000001ff037807 */ /* 0x000fe20000000000 */
[----:B------:R-:W-:Y:S01]  /*8020*/  IMAD.IADD R21, R31, 0x1, R68 ;  /* 0x000000011f157824 */ /* 0x000fe200078e0244 */
[----:B------:R-:W-:Y:S02]  /*8030*/  SEL R30, R0, RZ, P0 ;  /* 0x000000ff001e7207 */ /* 0x000fe40000000000 */
[----:B------:R-:W-:Y:S03]  /*8040*/  LOP3.LUT R74, R74, R3, RZ, 0x3c, !PT ;  /* 0x000000034a4a7212 */ /* 0x000fe600078e3cff */
[----:B------:R-:W-:Y:S05]  /*8050*/  @P1 BRA `(.L_x_118) ;  /* 0xffffffd800701947 */ /* 0x000fea000383ffff */
[----:B------:R-:W-:-:S09]  /*8060*/  UISETP.NE.AND UP0, UPT, UR49, URZ, UPT ;  /* 0x000000ff3100728c */ /* 0x000fd2000bf05270 */
[----:B------:R-:W-:Y:S05]  /*8070*/  BRA.U !UP0, `(.L_x_119) ;  /* 0x0000000108487547 */ /* 0x000fea000b800000 */
[----:B------:R-:W1:Y:S02]  /*8080*/  LDCU.64 UR4, c[0x0][0x890] ;  /* 0x00011200ff0477ac */ /* 0x000e640008000a00 */
[----:B-1----:R-:W-:-:S04]  /*8090*/  UISETP.NE.U32.AND UP0, UPT, UR4, URZ, UPT ;  /* 0x000000ff0400728c */ /* 0x002fc8000bf05070 */
[----:B------:R-:W-:-:S09]  /*80a0*/  UISETP.NE.AND.EX UP0, UPT, UR5, URZ, UPT, UP0 ;  /* 0x000000ff0500728c */ /* 0x000fd2000bf05300 */
[----:B------:R-:W-:Y:S05]  /*80b0*/  BRA.U UP0, `(.L_x_120) ;  /* 0x00000001000c7547 */ /* 0x000fea000b800000 */
[----:B------:R-:W-:-:S13]  /*80c0*/  FSETP.NEU.AND P0, PT, R35, RZ, PT ;  /* 0x000000ff2300720b */ /* 0x000fda0003f0d000 */
[----:B------:R-:W-:Y:S05]  /*80d0*/  @!P0 EXIT ;  /* 0x000000000000894d */ /* 0x000fea0003800000 */
[----:B------:R-:W-:Y:S05]  /*80e0*/  BRA `(.L_x_119) ;  /* 0x00000000002c7947 */ /* 0x000fea0003800000 */
.L_x_120:
[----:B------:R-:W-:Y:S01]  /*80f0*/  ISETP.NE.AND P0, PT, R82, RZ, PT ;  /* 0x000000ff5200720c */ /* 0x000fe20003f05270 */
[----:B------:R-:W-:-:S12]  /*8100*/  BSSY.RECONVERGENT B0, `(.L_x_119) ;  /* 0x0000009000007945 */ /* 0x000fd80003800200 */
[----:B------:R-:W-:Y:S05]  /*8110*/  @P0 BRA `(.L_x_121) ;  /* 0x0000000000140947 */ /* 0x000fea0003800000 */
[----:B------:R-:W1:Y:S02]  /*8120*/  LDCU.64 UR4, c[0x0][0x888] ;  /* 0x00011100ff0477ac */ /* 0x000e640008000a00 */
[----:B-1----:R-:W-:-:S04]  /*8130*/  ISETP.NE.U32.AND P0, PT, RZ, UR4, PT ;  /* 0x00000004ff007c0c */ /* 0x002fc8000bf05070 */
[----:B------:R-:W-:-:S13]  /*8140*/  ISETP.NE.AND.EX P0, PT, RZ, UR5, PT, P0 ;  /* 0x00000005ff007c0c */ /* 0x000fda000bf05300 */
[----:B------:R-:W-:Y:S05]  /*8150*/  @!P0 EXIT ;  /* 0x000000000000894d */ /* 0x000fea0003800000 */
[----:B------:R-:W-:Y:S05]  /*8160*/  BRA `(.L_x_122) ;  /* 0x0000000000087947 */ /* 0x000fea0003800000 */
.L_x_121:
[----:B------:R-:W-:-:S13]  /*8170*/  FSETP.NEU.AND P0, PT, R35, RZ, PT ;  /* 0x000000ff2300720b */ /* 0x000fda0003f0d000 */
[----:B------:R-:W-:Y:S05]  /*8180*/  @!P0 EXIT ;  /* 0x000000000000894d */ /* 0x000fea0003800000 */
.L_x_122:
[----:B------:R-:W-:Y:S05]  /*8190*/  BSYNC.RECONVERGENT B0 ;  /* 0x0000000000007941 */ /* 0x000fea0003800200 */
.L_x_119:
[----:B------:R-:W-:Y:S01]  /*81a0*/  ULEA UR4, UR53, UR50, 0x3 ;  /* 0x0000003235047291 */ /* 0x000fe2000f8e18ff */
[----:B------:R-:W-:-:S04]  /*81b0*/  DEPBAR.LE SB0, 0x0 ;  /* 0x000080000000791a */ /* 0x000fc80000000000 */
[----:B------:R-:W-:-:S04]  /*81c0*/  UIADD3 UR4, UPT, UPT, UR4, 0xd8, URZ ;  /* 0x000000d804047890 */ /* 0x000fc8000fffe0ff */
[----:B------:R-:W-:-:S09]  /*81d0*/  UPRMT UR4, UR45, 0x654, UR4 ;  /* 0x000006542d047896 */ /* 0x000fd20008000004 */
[----:B------:R-:W-:Y:S01]  /*81e0*/  SYNCS.ARRIVE.TRANS64.RED.A1T0 RZ, [UR4], RZ ;  /* 0x000000ffffff79a7 */ /* 0x000fe20008100404 */
[----:B------:R-:W-:Y:S05]  /*81f0*/  EXIT ;  /* 0x000000000000794d */ /* 0x000fea0003800000 */
.L_x_25:
[----:B------:R-:W-:Y:S07]  /*8200*/  MOV R3, UR37 ;  /* 0x0000002500037c02 */ /* 0x000fee0008000f00 */
.L_x_123:
[----:B--2---:R2:W3:Y:S02]  /*8210*/  SYNCS.PHASECHK.TRANS64.TRYWAIT P0, [R3+URZ+0x60], R6 ;  /* 0x00006006030075a7 */ /* 0x0044e400080011ff */
[----:B---3--:R-:W-:Y:S05]  /*8220*/  @!P0 NANOSLEEP.SYNCS 0x989680 ;  /* 0x009896800000895d */ /* 0x008fea0003900000 */
[----:B------:R-:W3:Y:S02]  /*8230*/  @!P0 SYNCS.PHASECHK.TRANS64 P0, [R3+URZ+0x60], R6 ;  /* 0x00006006030085a7 */ /* 0x000ee400080010ff */
[----:B---3--:R-:W-:Y:S05]  /*8240*/  @!P0 BRA `(.L_x_123) ;  /* 0xfffffffc00f08947 */ /* 0x008fea000383ffff */
[----:B------:R-:W-:Y:S05]  /*8250*/  BRA `(.L_x_24) ;  /* 0xffffff9800787947 */ /* 0x000fea000383ffff */
.L_x_32:
[----:B------:R-:W-:Y:S07]  /*8260*/  MOV R3, UR41 ;  /* 0x0000002900037c02 */ /* 0x000fee0008000f00 */
.L_x_124:
[----:B--2---:R2:W1:Y:S02]  /*8270*/  SYNCS.PHASECHK.TRANS64.TRYWAIT P0, [R3+URZ+0x60], R6 ;  /* 0x00006006030075a7 */ /* 0x00446400080011ff */
[----:B-1----:R-:W-:Y:S05]  /*8280*/  @!P0 NANOSLEEP.SYNCS 0x989680 ;  /* 0x009896800000895d */ /* 0x002fea0003900000 */
[----:B------:R-:W1:Y:S02]  /*8290*/  @!P0 SYNCS.PHASECHK.TRANS64 P0, [R3+URZ+0x60], R6 ;  /* 0x00006006030085a7 */ /* 0x000e6400080010ff */
[----:B-1----:R-:W-:Y:S05]  /*82a0*/  @!P0 BRA `(.L_x_124) ;  /* 0xfffffffc00f08947 */ /* 0x002fea000383ffff */
[----:B------:R-:W-:Y:S05]  /*82b0*/  BRA `(.L_x_31) ;  /* 0xffffff9c00e87947 */ /* 0x000fea000383ffff */
.L_x_37:
[----:B-1----:R-:W-:-:S07]  /*82c0*/  MOV R2, UR35 ;  /* 0x0000002300027c02 */ /* 0x002fce0008000f00 */
.L_x_125:
[----:B-1----:R1:W3:Y:S02]  /*82d0*/  SYNCS.PHASECHK.TRANS64.TRYWAIT P0, [R2+URZ+0x100], R3 ;  /* 0x00010003020075a7 */ /* 0x0022e400080011ff */
[----:B---3--:R-:W-:Y:S05]  /*82e0*/  @!P0 NANOSLEEP.SYNCS 0x989680 ;  /* 0x009896800000895d */ /* 0x008fea0003900000 */
[----:B------:R-:W3:Y:S02]  /*82f0*/  @!P0 SYNCS.PHASECHK.TRANS64 P0, [R2+URZ+0x100], R3 ;  /* 0x00010003020085a7 */ /* 0x000ee400080010ff */
[----:B---3--:R-:W-:Y:S05]  /*8300*/  @!P0 BRA `(.L_x_125) ;  /* 0xfffffffc00f08947 */ /* 0x008fea000383ffff */
[----:B------:R-:W-:Y:S05]  /*8310*/  BRA `(.L_x_126) ;  /* 0xffffffa400007947 */ /* 0x000fea000383ffff */
.L_x_41:
[----:B------:R-:W-:-:S07]  /*8320*/  MOV R0, UR4 ;  /* 0x0000000400007c02 */ /* 0x000fce0008000f00 */
.L_x_127:
[----:B-1----:R1:W2:Y:S02]  /*8330*/  SYNCS.PHASECHK.TRANS64.TRYWAIT P0, [R0+URZ], R3 ;  /* 0x00000003000075a7 */ /* 0x0022a400080011ff */
[----:B--2---:R-:W-:Y:S05]  /*8340*/  @!P0 NANOSLEEP.SYNCS 0x989680 ;  /* 0x009896800000895d */ /* 0x004fea0003900000 */
[----:B------:R-:W2:Y:S02]  /*8350*/  @!P0 SYNCS.PHASECHK.TRANS64 P0, [R0+URZ], R3 ;  /* 0x00000003000085a7 */ /* 0x000ea400080010ff */
[----:B--2---:R-:W-:Y:S05]  /*8360*/  @!P0 BRA `(.L_x_127) ;  /* 0xfffffffc00f08947 */ /* 0x004fea000383ffff */
[----:B------:R-:W-:Y:S05]  /*8370*/  BRA `(.L_x_128) ;  /* 0xffffffa800507947 */ /* 0x000fea000383ffff */
.L_x_42:
[----:B------:R-:W-:-:S07]  /*8380*/  MOV R0, UR4 ;  /* 0x0000000400007c02 */ /* 0x000fce0008000f00 */
.L_x_129:
[----:B-1----:R1:W2:Y:S02]  /*8390*/  SYNCS.PHASECHK.TRANS64.TRYWAIT P0, [R0+URZ], R3 ;  /* 0x00000003000075a7 */ /* 0x0022a400080011ff */
[----:B--2---:R-:W-:Y:S05]  /*83a0*/  @!P0 NANOSLEEP.SYNCS 0x989680 ;  /* 0x009896800000895d */ /* 0x004fea0003900000 */
[----:B------:R-:W2:Y:S02]  /*83b0*/  @!P0 SYNCS.PHASECHK.TRANS64 P0, [R0+URZ], R3 ;  /* 0x00000003000085a7 */ /* 0x000ea400080010ff */
[----:B--2---:R-:W-:Y:S05]  /*83c0*/  @!P0 BRA `(.L_x_129) ;  /* 0xfffffffc00f08947 */ /* 0x004fea000383ffff */
[----:B------:R-:W-:Y:S05]  /*83d0*/  BRA `(.L_x_130) ;  /* 0xffffffa8005c7947 */ /* 0x000fea000383ffff */
.L_x_43:
[----:B------:R-:W-:-:S07]  /*83e0*/  MOV R0, UR4 ;  /* 0x0000000400007c02 */ /* 0x000fce0008000f00 */
.L_x_131:
[----:B-1----:R1:W2:Y:S02]  /*83f0*/  SYNCS.PHASECHK.TRANS64.TRYWAIT P0, [R0+URZ], R3 ;  /* 0x00000003000075a7 */ /* 0x0022a400080011ff */
[----:B--2---:R-:W-:Y:S05]  /*8400*/  @!P0 NANOSLEEP.SYNCS 0x989680 ;  /* 0x009896800000895d */ /* 0x004fea0003900000 */
[----:B------:R-:W2:Y:S02]  /*8410*/  @!P0 SYNCS.PHASECHK.TRANS64 P0, [R0+URZ], R3 ;  /* 0x00000003000085a7 */ /* 0x000ea400080010ff */
[----:B--2---:R-:W-:Y:S05]  /*8420*/  @!P0 BRA `(.L_x_131) ;  /* 0xfffffffc00f08947 */ /* 0x004fea000383ffff */
[----:B------:R-:W-:Y:S05]  /*8430*/  BRA `(.L_x_132) ;  /* 0xffffffa800687947 */ /* 0x000fea000383ffff */
.L_x_44:
[----:B------:R-:W-:-:S07]  /*8440*/  MOV R0, UR4 ;  /* 0x0000000400007c02 */ /* 0x000fce0008000f00 */
.L_x_133:
[----:B-1----:R1:W2:Y:S02]  /*8450*/  SYNCS.PHASECHK.TRANS64.TRYWAIT P0, [R0+URZ], R3 ;  /* 0x00000003000075a7 */ /* 0x0022a400080011ff */
[----:B--2---:R-:W-:Y:S05]  /*8460*/  @!P0 NANOSLEEP.SYNCS 0x989680 ;  /* 0x009896800000895d */ /* 0x004fea0003900000 */
[----:B------:R-:W2:Y:S02]  /*8470*/  @!P0 SYNCS.PHASECHK.TRANS64 P0, [R0+URZ], R3 ;  /* 0x00000003000085a7 */ /* 0x000ea400080010ff */
[----:B--2---:R-:W-:Y:S05]  /*8480*/  @!P0 BRA `(.L_x_133) ;  /* 0xfffffffc00f08947 */ /* 0x004fea000383ffff */
[----:B------:R-:W-:Y:S05]  /*8490*/  BRA `(.L_x_134) ;  /* 0xffffffa800747947 */ /* 0x000fea000383ffff */
.L_x_45:
[----:B------:R-:W-:-:S07]  /*84a0*/  MOV R0, UR4 ;  /* 0x0000000400007c02 */ /* 0x000fce0008000f00 */
.L_x_135:
[----:B-1----:R1:W2:Y:S02]  /*84b0*/  SYNCS.PHASECHK.TRANS64.TRYWAIT P0, [R0+URZ], R3 ;  /* 0x00000003000075a7 */ /* 0x0022a400080011ff */
[----:B--2---:R-:W-:Y:S05]  /*84c0*/  @!P0 NANOSLEEP.SYNCS 0x989680 ;  /* 0x009896800000895d */ /* 0x004fea0003900000 */
[----:B------:R-:W2:Y:S02]  /*84d0*/  @!P0 SYNCS.PHASECHK.TRANS64 P0, [R0+URZ], R3 ;  /* 0x00000003000085a7 */ /* 0x000ea400080010ff */
[----:B--2---:R-:W-:Y:S05]  /*84e0*/  @!P0 BRA `(.L_x_135) ;  /* 0xfffffffc00f08947 */ /* 0x004fea000383ffff */
[----:B------:R-:W-:Y:S05]  /*84f0*/  BRA `(.L_x_136) ;  /* 0xffffffa800807947 */ /* 0x000fea000383ffff */
.L_x_46:
[----:B------:R-:W-:-:S07]  /*8500*/  MOV R0, UR4 ;  /* 0x0000000400007c02 */ /* 0x000fce0008000f00 */
.L_x_137:
[----:B-1----:R1:W2:Y:S02]  /*8510*/  SYNCS.PHASECHK.TRANS64.TRYWAIT P0, [R0+URZ], R3 ;  /* 0x00000003000075a7 */ /* 0x0022a400080011ff */
[----:B--2---:R-:W-:Y:S05]  /*8520*/  @!P0 NANOSLEEP.SYNCS 0x989680 ;  /* 0x009896800000895d */ /* 0x004fea0003900000 */
[----:B------:R-:W2:Y:S02]  /*8530*/  @!P0 SYNCS.PHASECHK.TRANS64 P0, [R0+URZ], R3 ;  /* 0x00000003000085a7 */ /* 0x000ea400080010ff */
[----:B--2---:R-:W-:Y:S05]  /*8540*/  @!P0 BRA `(.L_x_137) ;  /* 0xfffffffc00f08947 */ /* 0x004fea000383ffff */
[----:B------:R-:W-:Y:S05]  /*8550*/  BRA `(.L_x_138) ;  /* 0xffffffa8008c7947 */ /* 0x000fea000383ffff */
.L_x_47:
[----:B------:R-:W-:-:S07]  /*8560*/  MOV R0, UR4 ;  /* 0x0000000400007c02 */ /* 0x000fce0008000f00 */
.L_x_139:
[----:B-1----:R1:W2:Y:S02]  /*8570*/  SYNCS.PHASECHK.TRANS64.TRYWAIT P0, [R0+URZ], R3 ;  /* 0x00000003000075a7 */ /* 0x0022a400080011ff */
[----:B--2---:R-:W-:Y:S05]  /*8580*/  @!P0 NANOSLEEP.SYNCS 0x989680 ;  /* 0x009896800000895d */ /* 0x004fea0003900000 */
[----:B------:R-:W2:Y:S02]  /*8590*/  @!P0 SYNCS.PHASECHK.TRANS64 P0, [R0+URZ], R3 ;  /* 0x00000003000085a7 */ /* 0x000ea400080010ff */
[----:B--2---:R-:W-:Y:S05]  /*85a0*/  @!P0 BRA `(.L_x_139) ;  /* 0xfffffffc00f08947 */ /* 0x004fea000383ffff */
[----:B------:R-:W-:Y:S05]  /*85b0*/  BRA `(.L_x_140) ;  /* 0xffffffa800987947 */ /* 0x000fea000383ffff */
.L_x_48:
[----:B------:R-:W-:-:S07]  /*85c0*/  MOV R0, UR4 ;  /* 0x0000000400007c02 */ /* 0x000fce0008000f00 */
.L_x_141:
[----:B-1----:R1:W2:Y:S02]  /*85d0*/  SYNCS.PHASECHK.TRANS64.TRYWAIT P0, [R0+URZ], R3 ;  /* 0x00000003000075a7 */ /* 0x0022a400080011ff */
[----:B--2---:R-:W-:Y:S05]  /*85e0*/  @!P0 NANOSLEEP.SYNCS 0x989680 ;  /* 0x009896800000895d */ /* 0x004fea0003900000 */
[----:B------:R-:W2:Y:S02]  /*85f0*/  @!P0 SYNCS.PHASECHK.TRANS64 P0, [R0+URZ], R3 ;  /* 0x00000003000085a7 */ /* 0x000ea400080010ff */
[----:B--2---:R-:W-:Y:S05]  /*8600*/  @!P0 BRA `(.L_x_141) ;  /* 0xfffffffc00f08947 */ /* 0x004fea000383ffff */
[----:B------:R-:W-:Y:S05]  /*8610*/  BRA `(.L_x_142) ;  /* 0xffffffa800a47947 */ /* 0x000fea000383ffff */
.L_x_49:
[----:B------:R-:W-:-:S07]  /*8620*/  MOV R0, UR4 ;  /* 0x0000000400007c02 */ /* 0x000fce0008000f00 */
.L_x_143:
[----:B-1----:R1:W2:Y:S02]  /*8630*/  SYNCS.PHASECHK.TRANS64.TRYWAIT P0, [R0+URZ], R3 ;  /* 0x00000003000075a7 */ /* 0x0022a400080011ff */
[----:B--2---:R-:W-:Y:S05]  /*8640*/  @!P0 NANOSLEEP.SYNCS 0x989680 ;  /* 0x009896800000895d */ /* 0x004fea0003900000 */
[----:B------:R-:W2:Y:S02]  /*8650*/  @!P0 SYNCS.PHASECHK.TRANS64 P0, [R0+URZ], R3 ;  /* 0x00000003000085a7 */ /* 0x000ea400080010ff */
[----:B--2---:R-:W-:Y:S05]  /*8660*/  @!P0 BRA `(.L_x_143) ;  /* 0xfffffffc00f08947 */ /* 0x004fea000383ffff */
[----:B------:R-:W-:Y:S05]  /*8670*/  BRA `(.L_x_144) ;  /* 0xffffffa800b07947 */ /* 0x000fea000383ffff */
.L_x_50:
[----:B------:R-:W-:-:S07]  /*8680*/  MOV R0, UR4 ;  /* 0x0000000400007c02 */ /* 0x000fce0008000f00 */
.L_x_145:
[----:B-1----:R1:W2:Y:S02]  /*8690*/  SYNCS.PHASECHK.TRANS64.TRYWAIT P0, [R0+URZ], R3 ;  /* 0x00000003000075a7 */ /* 0x0022a400080011ff */
[----:B--2---:R-:W-:Y:S05]  /*86a0*/  @!P0 NANOSLEEP.SYNCS 0x989680 ;  /* 0x009896800000895d */ /* 0x004fea0003900000 */
[----:B------:R-:W2:Y:S02]  /*86b0*/  @!P0 SYNCS.PHASECHK.TRANS64 P0, [R0+URZ], R3 ;  /* 0x00000003000085a7 */ /* 0x000ea400080010ff */
[----:B--2---:R-:W-:Y:S05]  /*86c0*/  @!P0 BRA `(.L_x_145) ;  /* 0xfffffffc00f08947 */ /* 0x004fea000383ffff */
[----:B------:R-:W-:Y:S05]  /*86d0*/  BRA `(.L_x_146) ;  /* 0xffffffa800bc7947 */ /* 0x000fea000383ffff */
.L_x_51:
[----:B------:R-:W-:-:S07]  /*86e0*/  MOV R0, UR4 ;  /* 0x0000000400007c02 */ /* 0x000fce0008000f00 */
.L_x_147:
[----:B-1----:R1:W2:Y:S02]  /*86f0*/  SYNCS.PHASECHK.TRANS64.TRYWAIT P0, [R0+URZ], R3 ;  /* 0x00000003000075a7 */ /* 0x0022a400080011ff */
[----:B--2---:R-:W-:Y:S05]  /*8700*/  @!P0 NANOSLEEP.SYNCS 0x989680 ;  /* 0x009896800000895d */ /* 0x004fea0003900000 */
[----:B------:R-:W2:Y:S02]  /*8710*/  @!P0 SYNCS.PHASECHK.TRANS64 P0, [R0+URZ], R3 ;  /* 0x00000003000085a7 */ /* 0x000ea400080010ff */
[----:B--2---:R-:W-:Y:S05]  /*8720*/  @!P0 BRA `(.L_x_147) ;  /* 0xfffffffc00f08947 */ /* 0x004fea000383ffff */
[----:B------:R-:W-:Y:S05]  /*8730*/  BRA `(.L_x_148) ;  /* 0xffffffa800c87947 */ /* 0x000fea000383ffff */
.L_x_54:
[----:B------:R-:W-:-:S07]  /*8740*/  MOV R4, UR45 ;  /* 0x0000002d00047c02 */ /* 0x000fce0008000f00 */
.L_x_149:
[----:B--2---:R2:W3:Y:S02]  /*8750*/  SYNCS.PHASECHK.TRANS64.TRYWAIT P1, [R4+URZ+0x108], R7 ;  /* 0x00010807040075a7 */ /* 0x0044e400080211ff */
[----:B---3--:R-:W-:Y:S05]  /*8760*/  @!P1 NANOSLEEP.SYNCS 0x989680 ;  /* 0x009896800000995d */ /* 0x008fea0003900000 */
[----:B------:R-:W3:Y:S02]  /*8770*/  @!P1 SYNCS.PHASECHK.TRANS64 P1, [R4+URZ+0x108], R7 ;  /* 0x00010807040095a7 */ /* 0x000ee400080210ff */
[----:B---3--:R-:W-:Y:S05]  /*8780*/  @!P1 BRA `(.L_x_149) ;  /* 0xfffffffc00f09947 */ /* 0x008fea000383ffff */
[----:B------:R-:W-:Y:S05]  /*8790*/  BRA `(.L_x_150) ;  /* 0xffffffac002c7947 */ /* 0x000fea000383ffff */
.L_x_55:
[----:B--2---:R-:W-:-:S07]  /*87a0*/  MOV R4, UR45 ;  /* 0x0000002d00047c02 */ /* 0x004fce0008000f00 */
.L_x_151:
[----:B--2---:R2:W3:Y:S02]  /*87b0*/  SYNCS.PHASECHK.TRANS64.TRYWAIT P1, [R4+URZ+0x100], R5 ;  /* 0x00010005040075a7 */ /* 0x0044e400080211ff */
[----:B---3--:R-:W-:Y:S05]  /*87c0*/  @!P1 NANOSLEEP.SYNCS 0x989680 ;  /* 0x009896800000995d */ /* 0x008fea0003900000 */
[----:B------:R-:W3:Y:S02]  /*87d0*/  @!P1 SYNCS.PHASECHK.TRANS64 P1, [R4+URZ+0x100], R5 ;  /* 0x00010005040095a7 */ /* 0x000ee400080210ff */
[----:B---3--:R-:W-:Y:S05]  /*87e0*/  @!P1 BRA `(.L_x_151) ;  /* 0xfffffffc00f09947 */ /* 0x008fea000383ffff */
[----:B------:R-:W-:Y:S05]  /*87f0*/  BRA `(.L_x_152) ;  /* 0xffffffac00347947 */ /* 0x000fea000383ffff */
.L_x_63:
[----:B------:R-:W-:-:S07]  /*8800*/  MOV R0, UR7 ;  /* 0x0000000700007c02 */ /* 0x000fce0008000f00 */
.L_x_153:
[----:B--2---:R2:W3:Y:S02]  /*8810*/  SYNCS.PHASECHK.TRANS64.TRYWAIT P0, [R0+URZ+0x100], R5 ;  /* 0x00010005000075a7 */ /* 0x0044e400080011ff */
[----:B---3--:R-:W-:Y:S05]  /*8820*/  @!P0 NANOSLEEP.SYNCS 0x989680 ;  /* 0x009896800000895d */ /* 0x008fea0003900000 */
[----:B------:R-:W3:Y:S02]  /*8830*/  @!P0 SYNCS.PHASECHK.TRANS64 P0, [R0+URZ+0x100], R5 ;  /* 0x00010005000085a7 */ /* 0x000ee400080010ff */
[----:B---3--:R-:W-:Y:S05]  /*8840*/  @!P0 BRA `(.L_x_153) ;  /* 0xfffffffc00f08947 */ /* 0x008fea000383ffff */
[----:B------:R-:W-:Y:S05]  /*8850*/  BRA `(.L_x_154) ;  /* 0xffffffb000c07947 */ /* 0x000fea000383ffff */
.L_x_64:
[----:B------:R-:W-:-:S07]  /*8860*/  MOV R5, UR9 ;  /* 0x0000000900057c02 */ /* 0x000fce0008000f00 */
.L_x_155:
[----:B--2---:R2:W3:Y:S02]  /*8870*/  SYNCS.PHASECHK.TRANS64.TRYWAIT P0, [R5+URZ+0x120], R0 ;  /* 0x00012000050075a7 */ /* 0x0044e400080011ff */
[----:B---3--:R-:W-:Y:S05]  /*8880*/  @!P0 NANOSLEEP.SYNCS 0x989680 ;  /* 0x009896800000895d */ /* 0x008fea0003900000 */
[----:B------:R-:W3:Y:S02]  /*8890*/  @!P0 SYNCS.PHASECHK.TRANS64 P0, [R5+URZ+0x120], R0 ;  /* 0x00012000050085a7 */ /* 0x000ee400080010ff */
[----:B---3--:R-:W-:Y:S05]  /*88a0*/  @!P0 BRA `(.L_x_155) ;  /* 0xfffffffc00f08947 */ /* 0x008fea000383ffff */
[----:B------:R-:W-:Y:S05]  /*88b0*/  BRA `(.L_x_156) ;  /* 0xffffffb000dc7947 */ /* 0x000fea000383ffff */
.L_x_67:
[----:B--2---:R-:W-:Y:S07]  /*88c0*/  MOV R0, UR8 ;  /* 0x0000000800007c02 */ /* 0x004fee0008000f00 */
.L_x_157:
[----:B--2---:R2:W3:Y:S02]  /*88d0*/  SYNCS.PHASECHK.TRANS64.TRYWAIT P0, [R0+URZ], R5 ;  /* 0x00000005000075a7 */ /* 0x0044e400080011ff */
[----:B---3--:R-:W-:Y:S05]  /*88e0*/  @!P0 NANOSLEEP.SYNCS 0x989680 ;  /* 0x009896800000895d */ /* 0x008fea0003900000 */
[----:B------:R-:W3:Y:S02]  /*88f0*/  @!P0 SYNCS.PHASECHK.TRANS64 P0, [R0+URZ], R5 ;  /* 0x00000005000085a7 */ /* 0x000ee400080010ff */
[----:B---3--:R-:W-:Y:S05]  /*8900*/  @!P0 BRA `(.L_x_157) ;  /* 0xfffffffc00f08947 */ /* 0x008fea000383ffff */
[----:B------:R-:W-:Y:S05]  /*8910*/  BRA `(.L_x_66) ;  /* 0xffffffb4000c7947 */ /* 0x000fea000383ffff */
.L_x_70:
[----:B------:R-:W-:-:S07]  /*8920*/  MOV R0, UR5 ;  /* 0x0000000500007c02 */ /* 0x000fce0008000f00 */
.L_x_158:
[----:B--2---:R2:W4:Y:S02]  /*8930*/  SYNCS.PHASECHK.TRANS64.TRYWAIT P0, [R0+URZ], R3 ;  /* 0x00000003000075a7 */ /* 0x00452400080011ff */
[----:B----4-:R-:W-:Y:S05]  /*8940*/  @!P0 NANOSLEEP.SYNCS 0x989680 ;  /* 0x009896800000895d */ /* 0x010fea0003900000 */
[----:B------:R-:W4:Y:S02]  /*8950*/  @!P0 SYNCS.PHASECHK.TRANS64 P0, [R0+URZ], R3 ;  /* 0x00000003000085a7 */ /* 0x000f2400080010ff */
[----:B----4-:R-:W-:Y:S05]  /*8960*/  @!P0 BRA `(.L_x_158) ;  /* 0xfffffffc00f08947 */ /* 0x010fea000383ffff */
[----:B------:R-:W-:Y:S05]  /*8970*/  BRA `(.L_x_159) ;  /* 0xffffffb400f87947 */ /* 0x000fea000383ffff */
.L_x_71:
[----:B------:R-:W-:-:S07]  /*8980*/  MOV R0, UR6 ;  /* 0x0000000600007c02 */ /* 0x000fce0008000f00 */
.L_x_160:
[----:B--2---:R2:W4:Y:S02]  /*8990*/  SYNCS.PHASECHK.TRANS64.TRYWAIT P0, [R0+URZ], R3 ;  /* 0x00000003000075a7 */ /* 0x00452400080011ff */
[----:B----4-:R-:W-:Y:S05]  /*89a0*/  @!P0 NANOSLEEP.SYNCS 0x989680 ;  /* 0x009896800000895d */ /* 0x010fea0003900000 */
[----:B------:R-:W4:Y:S02]  /*89b0*/  @!P0 SYNCS.PHASECHK.TRANS64 P0, [R0+URZ], R3 ;  /* 0x00000003000085a7 */ /* 0x000f2400080010ff */
[----:B----4-:R-:W-:Y:S05]  /*89c0*/  @!P0 BRA `(.L_x_160) ;  /* 0xfffffffc00f08947 */ /* 0x010fea000383ffff */
[----:B------:R-:W-:Y:S05]  /*89d0*/  BRA `(.L_x_161) ;  /* 0xffffffb800047947 */ /* 0x000fea000383ffff */
.L_x_76:
[----:B------:R-:W-:Y:S07]  /*89e0*/  MOV R3, UR15 ;  /* 0x0000000f00037c02 */ /* 0x000fee0008000f00 */
.L_x_162:
[----:B--2---:R2:W3:Y:S02]  /*89f0*/  SYNCS.PHASECHK.TRANS64.TRYWAIT P2, [R3+URZ+0x100], R0 ;  /* 0x00010000030075a7 */ /* 0x0044e400080411ff */
[----:B---3--:R-:W-:Y:S05]  /*8a00*/  @!P2 NANOSLEEP.SYNCS 0x989680 ;  /* 0x009896800000a95d */ /* 0x008fea0003900000 */
[----:B------:R-:W3:Y:S02]  /*8a10*/  @!P2 SYNCS.PHASECHK.TRANS64 P2, [R3+URZ+0x100], R0 ;  /* 0x000100000300a5a7 */ /* 0x000ee400080410ff */
[----:B---3--:R-:W-:Y:S05]  /*8a20*/  @!P2 BRA `(.L_x_162) ;  /* 0xfffffffc00f0a947 */ /* 0x008fea000383ffff */
[----:B------:R-:W-:Y:S05]  /*8a30*/  BRA `(.L_x_163) ;  /* 0xffffffbc00907947 */ /* 0x000fea000383ffff */
.L_x_79:
[----:B------:R-:W-:Y:S07]  /*8a40*/  MOV R0, UR15 ;  /* 0x0000000f00007c02 */ /* 0x000fee0008000f00 */
.L_x_164:
[----:B--2---:R2:W3:Y:S02]  /*8a50*/  SYNCS.PHASECHK.TRANS64.TRYWAIT P0, [R0+URZ+0xf8], R3 ;  /* 0x0000f803000075a7 */ /* 0x0044e400080011ff */
[----:B---3--:R-:W-:Y:S05]  /*8a60*/  @!P0 NANOSLEEP.SYNCS 0x989680 ;  /* 0x009896800000895d */ /* 0x008fea0003900000 */
[----:B------:R-:W3:Y:S02]  /*8a70*/  @!P0 SYNCS.PHASECHK.TRANS64 P0, [R0+URZ+0xf8], R3 ;  /* 0x0000f803000085a7 */ /* 0x000ee400080010ff */
[----:B---3--:R-:W-:Y:S05]  /*8a80*/  @!P0 BRA `(.L_x_164) ;  /* 0xfffffffc00f08947 */ /* 0x008fea000383ffff */
[----:B------:R-:W-:Y:S05]  /*8a90*/  BRA `(.L_x_78) ;  /* 0xffffffc000a07947 */ /* 0x000fea000383ffff */
.L_x_82:
[----:B------:R-:W-:Y:S07]  /*8aa0*/  MOV R0, UR19 ;  /* 0x0000001300007c02 */ /* 0x000fee0008000f00 */
.L_x_165:
[----:B-1----:R1:W2:Y:S02]  /*8ab0*/  SYNCS.PHASECHK.TRANS64.TRYWAIT P0, [R0+URZ+0xd8], R3 ;  /* 0x0000d803000075a7 */ /* 0x0022a400080011ff */
[----:B--2---:R-:W-:Y:S05]  /*8ac0*/  @!P0 NANOSLEEP.SYNCS 0x989680 ;  /* 0x009896800000895d */ /* 0x004fea0003900000 */
[----:B------:R-:W2:Y:S02]  /*8ad0*/  @!P0 SYNCS.PHASECHK.TRANS64 P0, [R0+URZ+0xd8], R3 ;  /* 0x0000d803000085a7 */ /* 0x000ea400080010ff */
[----:B--2---:R-:W-:Y:S05]  /*8ae0*/  @!P0 BRA `(.L_x_165) ;  /* 0xfffffffc00f08947 */ /* 0x004fea000383ffff */
[----:B------:R-:W-:Y:S05]  /*8af0*/  BRA `(.L_x_166) ;  /* 0xffffffc400587947 */ /* 0x000fea000383ffff */
.L_x_83:
[----:B------:R-:W-:Y:S07]  /*8b00*/  MOV R3, UR17 ;  /* 0x0000001100037c02 */ /* 0x000fee0008000f00 */
.L_x_167:
[----:B-1----:R1:W2:Y:S02]  /*8b10*/  SYNCS.PHASECHK.TRANS64.TRYWAIT P0, [R3+URZ+0xd8], R12 ;  /* 0x0000d80c030075a7 */ /* 0x0022a400080011ff */
[----:B--2---:R-:W-:Y:S05]  /*8b20*/  @!P0 NANOSLEEP.SYNCS 0x989680 ;  /* 0x009896800000895d */ /* 0x004fea0003900000 */
[----:B------:R-:W2:Y:S02]  /*8b30*/  @!P0 SYNCS.PHASECHK.TRANS64 P0, [R3+URZ+0xd8], R12 ;  /* 0x0000d80c030085a7 */ /* 0x000ea400080010ff */
[----:B--2---:R-:W-:Y:S05]  /*8b40*/  @!P0 BRA `(.L_x_167) ;  /* 0xfffffffc00f08947 */ /* 0x004fea000383ffff */
[----:B------:R-:W-:Y:S05]  /*8b50*/  BRA `(.L_x_168) ;  /* 0xffffffc400f47947 */ /* 0x000fea000383ffff */
.L_x_85:
[----:B------:R-:W-:-:S07]  /*8b60*/  MOV R0, UR4 ;  /* 0x0000000400007c02 */ /* 0x000fce0008000f00 */
.L_x_169:
[----:B-1----:R1:W2:Y:S02]  /*8b70*/  SYNCS.PHASECHK.TRANS64.TRYWAIT P0, [R0+URZ], R3 ;  /* 0x00000003000075a7 */ /* 0x0022a400080011ff */
[----:B--2---:R-:W-:Y:S05]  /*8b80*/  @!P0 NANOSLEEP.SYNCS 0x989680 ;  /* 0x009896800000895d */ /* 0x004fea0003900000 */
[----:B------:R-:W2:Y:S02]  /*8b90*/  @!P0 SYNCS.PHASECHK.TRANS64 P0, [R0+URZ], R3 ;  /* 0x00000003000085a7 */ /* 0x000ea400080010ff */
[----:B--2---:R-:W-:Y:S05]  /*8ba0*/  @!P0 BRA `(.L_x_169) ;  /* 0xfffffffc00f08947 */ /* 0x004fea000383ffff */
[----:B------:R-:W-:Y:S05]  /*8bb0*/  BRA `(.L_x_170) ;  /* 0xffffffc800687947 */ /* 0x000fea000383ffff */
.L_x_86:
[----:B------:R-:W-:-:S07]  /*8bc0*/  MOV R0, UR4 ;  /* 0x0000000400007c02 */ /* 0x000fce0008000f00 */
.L_x_171:
[----:B-1----:R1:W2:Y:S02]  /*8bd0*/  SYNCS.PHASECHK.TRANS64.TRYWAIT P0, [R0+URZ], R3 ;  /* 0x00000003000075a7 */ /* 0x0022a400080011ff */
[----:B--2---:R-:W-:Y:S05]  /*8be0*/  @!P0 NANOSLEEP.SYNCS 0x989680 ;  /* 0x009896800000895d */ /* 0x004fea0003900000 */
[----:B------:R-:W2:Y:S02]  /*8bf0*/  @!P0 SYNCS.PHASECHK.TRANS64 P0, [R0+URZ], R3 ;  /* 0x00000003000085a7 */ /* 0x000ea400080010ff */
[----:B--2---:R-:W-:Y:S05]  /*8c00*/  @!P0 BRA `(.L_x_171) ;  /* 0xfffffffc00f08947 */ /* 0x004fea000383ffff */
[----:B------:R-:W-:Y:S05]  /*8c10*/  BRA `(.L_x_172) ;  /* 0xffffffc800747947 */ /* 0x000fea000383ffff */
.L_x_88:
[----:B------:R-:W-:Y:S07]  /*8c20*/  MOV R0, UR50 ;  /* 0x0000003200007c02 */ /* 0x000fee0008000f00 */
.L_x_173:
[----:B-1----:R1:W2:Y:S02]  /*8c30*/  SYNCS.PHASECHK.TRANS64.TRYWAIT P0, [R0+URZ+0x100], R3 ;  /* 0x00010003000075a7 */ /* 0x0022a400080011ff */
[----:B--2---:R-:W-:Y:S05]  /*8c40*/  @!P0 NANOSLEEP.SYNCS 0x989680 ;  /* 0x009896800000895d */ /* 0x004fea0003900000 */
[----:B------:R-:W2:Y:S02]  /*8c50*/  @!P0 SYNCS.PHASECHK.TRANS64 P0, [R0+URZ+0x100], R3 ;  /* 0x00010003000085a7 */ /* 0x000ea400080010ff */
[----:B--2---:R-:W-:Y:S05]  /*8c60*/  @!P0 BRA `(.L_x_173) ;  /* 0xfffffffc00f08947 */ /* 0x004fea000383ffff */
[----:B------:R-:W-:Y:S05]  /*8c70*/  BRA `(.L_x_174) ;  /* 0xffffffcc00747947 */ /* 0x000fea000383ffff */
.L_x_98:
[----:B-1----:R1:W3:Y:S02]  /*8c80*/  SYNCS.PHASECHK.TRANS64.TRYWAIT P1, [R0+URZ+0xc0], R5 ;  /* 0x0000c005000075a7 */ /* 0x0022e400080211ff */
[----:B---3--:R-:W-:Y:S05]  /*8c90*/  @!P1 NANOSLEEP.SYNCS 0x989680 ;  /* 0x009896800000995d */ /* 0x008fea0003900000 */
[----:B------:R-:W3:Y:S02]  /*8ca0*/  @!P1 SYNCS.PHASECHK.TRANS64 P1, [R0+URZ+0xc0], R5 ;  /* 0x0000c005000095a7 */ /* 0x000ee400080210ff */
[----:B---3--:R-:W-:Y:S05]  /*8cb0*/  @!P1 BRA `(.L_x_98) ;  /* 0xfffffffc00f09947 */ /* 0x008fea000383ffff */
[----:B------:R-:W-:Y:S05]  /*8cc0*/  BRA `(.L_x_97) ;  /* 0xffffffdc00647947 */ /* 0x000fea000383ffff */
.L_x_100:
[----:B-1----:R1:W4:Y:S02]  /*8cd0*/  SYNCS.PHASECHK.TRANS64.TRYWAIT P0, [R86+URZ+0x110], R3 ;  /* 0x00011003560075a7 */ /* 0x00232400080011ff */
[----:B----4-:R-:W-:Y:S05]  /*8ce0*/  @!P0 NANOSLEEP.SYNCS 0x989680 ;  /* 0x009896800000895d */ /* 0x010fea0003900000 */
[----:B------:R-:W4:Y:S02]  /*8cf0*/  @!P0 SYNCS.PHASECHK.TRANS64 P0, [R86+URZ+0x110], R3 ;  /* 0x00011003560085a7 */ /* 0x000f2400080010ff */
[----:B----4-:R-:W-:Y:S05]  /*8d00*/  @!P0 BRA `(.L_x_100) ;  /* 0xfffffffc00f08947 */ /* 0x010fea000383ffff */
[----:B------:R-:W-:Y:S05]  /*8d10*/  BRA `(.L_x_99) ;  /* 0xffffffdc00dc7947 */ /* 0x000fea000383ffff */
.L_x_111:
[----:B-1----:R1:W2:Y:S02]  /*8d20*/  SYNCS.PHASECHK.TRANS64.TRYWAIT P0, [R3+URZ+0xc0], R42 ;  /* 0x0000c02a030075a7 */ /* 0x0022a400080011ff */
[----:B--2---:R-:W-:Y:S05]  /*8d30*/  @!P0 NANOSLEEP.SYNCS 0x989680 ;  /* 0x009896800000895d */ /* 0x004fea0003900000 */
[----:B------:R-:W2:Y:S02]  /*8d40*/  @!P0 SYNCS.PHASECHK.TRANS64 P0, [R3+URZ+0xc0], R42 ;  /* 0x0000c02a030085a7 */ /* 0x000ea400080010ff */
[----:B--2---:R-:W-:Y:S05]  /*8d50*/  @!P0 BRA `(.L_x_111) ;  /* 0xfffffffc00f08947 */ /* 0x004fea000383ffff */
[----:B------:R-:W-:Y:S05]  /*8d60*/  BRA `(.L_x_110) ;  /* 0xffffffe800247947 */ /* 0x000fea000383ffff */
        .weak           $__internal_0_$__cuda_sm10x_tcgen05_guardrail_trap_col_being_dealloced_not_returned_by_alloc
        .type           $__internal_0_$__cuda_sm10x_tcgen05_guardrail_trap_col_being_dealloced_not_returned_by_alloc,@function
        .size           $__internal_0_$__cuda_sm10x_tcgen05_guardrail_trap_col_being_dealloced_not_returned_by_alloc,($__internal_1_$__cuda_sm10x_tcgen05_guardrail_trap_phase_invalid_during_alloc - $__internal_0_$__cuda_sm10x_tcgen05_guardrail_trap_col_being_dealloced_not_returned_by_alloc)
$__internal_0_$__cuda_sm10x_tcgen05_guardrail_trap_col_being_dealloced_not_returned_by_alloc:
[----:B------:R-:W-:Y:S05]  /*8d70*/  BPT.TRAP 0x1 ;  /* 0x000000040000795c */ /* 0x000fea0000300000 */
[----:B------:R-:W-:-:S04]  /*8d80*/  HFMA2 R3, -RZ, RZ, 0, 0 ;  /* 0x00000000ff037431 */ /* 0x000fc800000001ff */
[----:B------:R-:W-:Y:S05]  /*8d90*/  RET.REL.NODEC R2 `(_ZN7cutlass13device_kernelINS_4conv6kernel13ConvUniversalINS1_16ConvProblemShapeILNS1_8OperatorE2ELi2EEENS1_10collective14CollectiveConvINS1_47MainloopSm100TmaUmmaWarpSpecializedImplicitGemmILS5_2ELi12ELi2ELi1ELi2EN4cute5tupleIJNSA_1CILi2EEENSC_ILi1EEESE_EEEEENSB_IJNSC_ILi64EEENSB_IJSH_EEENSB_IJNSC_ILi32EEEEEEEEENS_10tfloat32_tESM_NSA_8TiledMMAINSA_8MMA_AtomIJNSA_17SM100_MMA_TF32_SSISM_SM_fLi64ELi64ELNSA_4UMMA5MajorE1ELSR_1ELNSQ_7ScaleInE0ELSS_0EEEEEENSA_6LayoutINSB_IJSE_SE_SE_EEENSB_IJNSC_ILi0EEESX_SX_EEEEENSB_IJNSA_10UnderscoreES10_S10_EEEEENS7_6detail27Sm100ImplicitGemmTileTraitsINSA_13SM90_TMA_LOADENSA_14ComposedLayoutINSA_7SwizzleILi2ELi5ELi2EEENSA_18smem_ptr_flag_bitsILi32EEENSV_INSB_IJSJ_NSC_ILi4EEEEEENSB_IJSE_SJ_EEEEEEEvEENS14_INSA_30SM90_TMA_LOAD_IM2COL_MULTICASTES1F_vEEEENS_8epilogue10collective18CollectiveEpilogueINS1K_23Sm100TmaWarpSpecializedILi3ELi2ELi16ELb1ELb0EEEJSL_NSB_IJNSV_ISH_SE_EENSV_ISJ_SE_EEEEESM_NSB_IJlNSB_IJSE_llEEESX_EEESM_S1T_NS1K_6fusion15FusionCallbacksIS1O_NS1U_17LinearCombinationISM_fSM_fLNS_15FloatRoundStyleE2EEESL_S1R_JEEENSA_5SM1004TMEM4LOAD26SM100_TMEM_LOAD_16dp128b8xES15_NS16_INS17_ILi3ELi4ELi3EEES1A_NSV_INSB_IJNSC_ILi8EEESJ_EEENSB_IJSJ_SE_EEEEEEENSA_17SM75_U32x4_LDSM_NENSA_14SM90_TMA_STOREES29_NSA_17SM90_U32x4_STSM_NENSA_39AutoVectorizingCopyWithAssumedAlignmentILi128EEEEEEvvEEEEvNT_6ParamsE) ;  /* 0xffffff7002987950 */ /* 0x000fea0003c3ffff */
        .weak           $__internal_1_$__cuda_sm10x_tcgen05_guardrail_trap_phase_invalid_during_alloc
        .type           $__internal_1_$__cuda_sm10x_tcgen05_guardrail_trap_phase_invalid_during_alloc,@function
        .size           $__internal_1_$__cuda_sm10x_tcgen05_guardrail_trap_phase_invalid_during_alloc,($__internal_2_$__cuda_sm10x_tcgen05_guardrail_trap_unallocated_columns_being_dealloced - $__internal_1_$__cuda_sm10x_tcgen05_guardrail_trap_phase_invalid_during_alloc)
$__internal_1_$__cuda_sm10x_tcgen05_guardrail_trap_phase_invalid_during_alloc:
[----:B------:R-:W-:Y:S05]  /*8da0*/  BPT.TRAP 0x1 ;  /* 0x000000040000795c */ /* 0x000fea0000300000 */
[----:B------:R-:W-:-:S04]  /*8db0*/  MOV R3, 0x0 ;  /* 0x0000000000037802 */ /* 0x000fc80000000f00 */
[----:B------:R-:W-:Y:S05]  /*8dc0*/  RET.REL.NODEC R2 `(_ZN7cutlass13device_kernelINS_4conv6kernel13ConvUniversalINS1_16ConvProblemShapeILNS1_8OperatorE2ELi2EEENS1_10collective14CollectiveConvINS1_47MainloopSm100TmaUmmaWarpSpecializedImplicitGemmILS5_2ELi12ELi2ELi1ELi2EN4cute5tupleIJNSA_1CILi2EEENSC_ILi1EEESE_EEEEENSB_IJNSC_ILi64EEENSB_IJSH_EEENSB_IJNSC_ILi32EEEEEEEEENS_10tfloat32_tESM_NSA_8TiledMMAINSA_8MMA_AtomIJNSA_17SM100_MMA_TF32_SSISM_SM_fLi64ELi64ELNSA_4UMMA5MajorE1ELSR_1ELNSQ_7ScaleInE0ELSS_0EEEEEENSA_6LayoutINSB_IJSE_SE_SE_EEENSB_IJNSC_ILi0EEESX_SX_EEEEENSB_IJNSA_10UnderscoreES10_S10_EEEEENS7_6detail27Sm100ImplicitGemmTileTraitsINSA_13SM90_TMA_LOADENSA_14ComposedLayoutINSA_7SwizzleILi2ELi5ELi2EEENSA_18smem_ptr_flag_bitsILi32EEENSV_INSB_IJSJ_NSC_ILi4EEEEEENSB_IJSE_SJ_EEEEEEEvEENS14_INSA_30SM90_TMA_LOAD_IM2COL_MULTICASTES1F_vEEEENS_8epilogue10collective18CollectiveEpilogueINS1K_23Sm100TmaWarpSpecializedILi3ELi2ELi16ELb1ELb0EEEJSL_NSB_IJNSV_ISH_SE_EENSV_ISJ_SE_EEEEESM_NSB_IJlNSB_IJSE_llEEESX_EEESM_S1T_NS1K_6fusion15FusionCallbacksIS1O_NS1U_17LinearCombinationISM_fSM_fLNS_15FloatRoundStyleE2EEESL_S1R_JEEENSA_5SM1004TMEM4LOAD26SM100_TMEM_LOAD_16dp128b8xES15_NS16_INS17_ILi3ELi4ELi3EEES1A_NSV_INSB_IJNSC_ILi8EEESJ_EEENSB_IJSJ_SE_EEEEEEENSA_17SM75_U32x4_LDSM_NENSA_14SM90_TMA_STOREES29_NSA_17SM90_U32x4_STSM_NENSA_39AutoVectorizingCopyWithAssumedAlignmentILi128EEEEEEvvEEEEvNT_6ParamsE) ;  /* 0xffffff70028c7950 */ /* 0x000fea0003c3ffff */
        .weak           $__internal_2_$__cuda_sm10x_tcgen05_guardrail_trap_unallocated_columns_being_dealloced
        .type           $__internal_2_$__cuda_sm10x_tcgen05_guardrail_trap_unallocated_columns_being_dealloced,@function
        .size           $__internal_2_$__cuda_sm10x_tcgen05_guardrail_trap_unallocated_columns_being_dealloced,(.L_x_176 - $__internal_2_$__cuda_sm10x_tcgen05_guardrail_trap_unallocated_columns_being_dealloced)
$__internal_2_$__cuda_sm10x_tcgen05_guardrail_trap_unallocated_columns_being_dealloced:
[----:B------:R-:W-:Y:S05]  /*8dd0*/  BPT.TRAP 0x1 ;  /* 0x000000040000795c */ /* 0x000fea0000300000 */
[----:B------:R-:W-:-:S04]  /*8de0*/  HFMA2 R3, -RZ, RZ, 0, 0 ;  /* 0x00000000ff037431 */ /* 0x000fc800000001ff */
[----:B------:R-:W-:Y:S05]  /*8df0*/  RET.REL.NODEC R2 `(_ZN7cutlass13device_kernelINS_4conv6kernel13ConvUniversalINS1_16ConvProblemShapeILNS1_8OperatorE2ELi2EEENS1_10collective14CollectiveConvINS1_47MainloopSm100TmaUmmaWarpSpecializedImplicitGemmILS5_2ELi12ELi2ELi1ELi2EN4cute5tupleIJNSA_1CILi2EEENSC_ILi1EEESE_EEEEENSB_IJNSC_ILi64EEENSB_IJSH_EEENSB_IJNSC_ILi32EEEEEEEEENS_10tfloat32_tESM_NSA_8TiledMMAINSA_8MMA_AtomIJNSA_17SM100_MMA_TF32_SSISM_SM_fLi64ELi64ELNSA_4UMMA5MajorE1ELSR_1ELNSQ_7ScaleInE0ELSS_0EEEEEENSA_6LayoutINSB_IJSE_SE_SE_EEENSB_IJNSC_ILi0EEESX_SX_EEEEENSB_IJNSA_10UnderscoreES10_S10_EEEEENS7_6detail27Sm100ImplicitGemmTileTraitsINSA_13SM90_TMA_LOADENSA_14ComposedLayoutINSA_7SwizzleILi2ELi5ELi2EEENSA_18smem_ptr_flag_bitsILi32EEENSV_INSB_IJSJ_NSC_ILi4EEEEEENSB_IJSE_SJ_EEEEEEEvEENS14_INSA_30SM90_TMA_LOAD_IM2COL_MULTICASTES1F_vEEEENS_8epilogue10collective18CollectiveEpilogueINS1K_23Sm100TmaWarpSpecializedILi3ELi2ELi16ELb1ELb0EEEJSL_NSB_IJNSV_ISH_SE_EENSV_ISJ_SE_EEEEESM_NSB_IJlNSB_IJSE_llEEESX_EEESM_S1T_NS1K_6fusion15FusionCallbacksIS1O_NS1U_17LinearCombinationISM_fSM_fLNS_15FloatRoundStyleE2EEESL_S1R_JEEENSA_5SM1004TMEM4LOAD26SM100_TMEM_LOAD_16dp128b8xES15_NS16_INS17_ILi3ELi4ELi3EEES1A_NSV_INSB_IJNSC_ILi8EEESJ_EEENSB_IJSJ_SE_EEEEEEENSA_17SM75_U32x4_LDSM_NENSA_14SM90_TMA_STOREES29_NSA_17SM90_U32x4_STSM_NENSA_39AutoVectorizingCopyWithAssumedAlignmentILi128EEEEEEvvEEEEvNT_6ParamsE) ;  /* 0xffffff7002807950 */ /* 0x000fea0003c3ffff */
.L_x_175:
[----:B------:R-:W-:-:S00]  /*8e00*/  BRA `(.L_x_175) ;  /* 0xfffffffc00fc7947 */ /* 0x000fc0000383ffff */
[----:B------:R-:W-:-:S00]  /*8e10*/  NOP ;  /* 0x0000000000007918 */ /* 0x000fc00000000000 */
        /* <DEDUP_REMOVED lines=14> */
.L_x_176:


//--------------------- .nv.global.init           --------------------------
	.section	.nv.global.init,"aw",@progbits
.nv.global.init:
	.type		$str$29,@object
	.size		$str$29,($str$30 - $str$29)
$str$29:
        /*0000*/ 	.byte	0x28, 0x61, 0x64, 0x64, 0x72, 0x65, 0x73, 0x73, 0x20, 0x26, 0x20, 0x6d, 0x61, 0x73, 0x6b, 0x29
        /*0010*/ 	.byte	0x20, 0x3d, 0x3d, 0x20, 0x30, 0x00
	.type		$str$30,@object
	.size		$str$30,($str$28 - $str$30)
$str$30:
        /*0016*/ 	.byte	0x2f, 0x74, 0x6d, 0x70, 0x2f, 0x63, 0x75, 0x74, 0x6c, 0x61, 0x73, 0x73, 0x5f, 0x73, 0x77, 0x65
        /*0026*/ 	.byte	0x65, 0x70, 0x5f, 0x73, 0x72, 0x63, 0x2f, 0x69, 0x6e, 0x63, 0x6c, 0x75, 0x64, 0x65, 0x2f, 0x63
        /*0036*/ 	.byte	0x75, 0x74, 0x65, 0x2f, 0x70, 0x6f, 0x69, 0x6e, 0x74, 0x65, 0x72, 0x5f, 0x66, 0x6c, 0x61, 0x67
        /*0046*/ 	.byte	0x67, 0x65, 0x64, 0x2e, 0x68, 0x70, 0x70, 0x00
	.type		$str$28,@object
	.size		$str$28,($str$27 - $str$28)
$str$28:
        /*004e*/ 	.byte	0x2f, 0x74, 0x6d, 0x70, 0x2f, 0x63, 0x75, 0x74, 0x6c, 0x61, 0x73, 0x73, 0x5f, 0x73, 0x77, 0x65
        /*005e*/ 	.byte	0x65, 0x70, 0x5f, 0x73, 0x72, 0x63, 0x2f, 0x69, 0x6e, 0x63, 0x6c, 0x75, 0x64, 0x65, 0x2f, 0x63
        /*006e*/ 	.byte	0x75, 0x74, 0x65, 0x2f, 0x61, 0x74, 0x6f, 0x6d, 0x2f, 0x63, 0x6f, 0x70, 0x79, 0x5f, 0x74, 0x72
        /*007e*/ 	.byte	0x61, 0x69, 0x74, 0x73, 0x5f, 0x73, 0x6d, 0x31, 0x30, 0x30, 0x2e, 0x68, 0x70, 0x70, 0x00
	.type		$str$27,@object
	.size		$str$27,(__unnamed_1 - $str$27)
$str$27:
        /*008d*/ 	.byte	0x28, 0x28, 0x75, 0x69, 0x6e, 0x74, 0x33, 0x32, 0x5f, 0x74, 0x28, 0x74, 0x68, 0x72, 0x65, 0x61
        /*009d*/ 	.byte	0x64, 0x49, 0x64, 0x78, 0x2e, 0x78, 0x29, 0x20, 0x2f, 0x20, 0x33, 0x32, 0x29, 0x20, 0x25, 0x20
        /*00ad*/ 	.byte	0x34, 0x29, 0x20, 0x3d, 0x3d, 0x20, 0x28, 0x28, 0x28, 0x74, 0x6d, 0x65, 0x6d, 0x5f, 0x61, 0x64
        /*00bd*/ 	.byte	0x64, 0x72, 0x20, 0x3e, 0x3e, 0x20, 0x31, 0x36, 0x29, 0x20, 0x2f, 0x20, 0x33, 0x32, 0x29, 0x20
        /*00cd*/ 	.byte	0x25, 0x20, 0x34, 0x29, 0x00
	.type		__unnamed_1,@object
	.size		__unnamed_1,(__unnamed_2 - __unnamed_1)
__unnamed_1:
        /*00d2*/ 	.byte	0x61, 0x75, 0x74, 0x6f, 0x20, 0x63, 0x75, 0x74, 0x65, 0x3a, 0x3a, 0x61, 0x73, 0x5f, 0x70, 0x6f
        /* <DEDUP_REMOVED lines=24> */
        /*0262*/ 	.byte	0x30, 0x34, 0x38, 0x3e, 0x3e, 0x3e, 0x3e, 0x5d, 0x00
	.type		__unnamed_2,@object
	.size		__unnamed_2,(.L_2 - __unnamed_2)
__unnamed_2:
        /* <DEDUP_REMOVED lines=45> */
        /*053b*/ 	.byte	0x3e, 0x3e, 0x3e, 0x5d, 0x00
.L_2:


//--------------------- .nv.shared._ZN7cutlass13device_kernelINS_4conv6kernel13ConvUniversalINS1_16ConvProblemShapeILNS1_8OperatorE2ELi2EEENS1_10collective14CollectiveConvINS1_47MainloopSm100TmaUmmaWarpSpecializedImplicitGemmILS5_2ELi12ELi2ELi1ELi2EN4cute5tupleIJNSA_1CILi2EEENSC_ILi1EEESE_EEEEENSB_IJNSC_ILi64EEENSB_IJSH_EEENSB_IJNSC_ILi32EEEEEEEEENS_10tfloat32_tESM_NSA_8TiledMMAINSA_8MMA_AtomIJNSA_17SM100_MMA_TF32_SSISM_SM_fLi64ELi64ELNSA_4UMMA5MajorE1ELSR_1ELNSQ_7ScaleInE0ELSS_0EEEEEENSA_6LayoutINSB_IJSE_SE_SE_EEENSB_IJNSC_ILi0EEESX_SX_EEEEENSB_IJNSA_10UnderscoreES10_S10_EEEEENS7_6detail27Sm100ImplicitGemmTileTraitsINSA_13SM90_TMA_LOADENSA_14ComposedLayoutINSA_7SwizzleILi2ELi5ELi2EEENSA_18smem_ptr_flag_bitsILi32EEENSV_INSB_IJSJ_NSC_ILi4EEEEEENSB_IJSE_SJ_EEEEEEEvEENS14_INSA_30SM90_TMA_LOAD_IM2COL_MULTICASTES1F_vEEEENS_8epilogue10collective18CollectiveEpilogueINS1K_23Sm100TmaWarpSpecializedILi3ELi2ELi16ELb1ELb0EEEJSL_NSB_IJNSV_ISH_SE_EENSV_ISJ_SE_EEEEESM_NSB_IJlNSB_IJSE_llEEESX_EEESM_S1T_NS1K_6fusion15FusionCallbacksIS1O_NS1U_17LinearCombinationISM_fSM_fLNS_15FloatRoundStyleE2EEESL_S1R_JEEENSA_5SM1004TMEM4LOAD26SM100_TMEM_LOAD_16dp128b8xES15_NS16_INS17_ILi3ELi4ELi3EEES1A_NSV_INSB_IJNSC_ILi8EEESJ_EEENSB_IJSJ_SE_EEEEEEENSA_17SM75_U32x4_LDSM_NENSA_14SM90_TMA_STOREES29_NSA_17SM90_U32x4_STSM_NENSA_39AutoVectorizingCopyWithAssumedAlignmentILi128EEEEEEvvEEEEvNT_6ParamsE --------------------------
	.section	.nv.shared._ZN7cutlass13device_kernelINS_4conv6kernel13ConvUniversalINS1_16ConvProblemShapeILNS1_8OperatorE2ELi2EEENS1_10collective14CollectiveConvINS1_47MainloopSm100TmaUmmaWarpSpecializedImplicitGemmILS5_2ELi12ELi2ELi1ELi2EN4cute5tupleIJNSA_1CILi2EEENSC_ILi1EEESE_EEEEENSB_IJNSC_ILi64EEENSB_IJSH_EEENSB_IJNSC_ILi32EEEEEEEEENS_10tfloat32_tESM_NSA_8TiledMMAINSA_8MMA_AtomIJNSA_17SM100_MMA_TF32_SSISM_SM_fLi64ELi64ELNSA_4UMMA5MajorE1ELSR_1ELNSQ_7ScaleInE0ELSS_0EEEEEENSA_6LayoutINSB_IJSE_SE_SE_EEENSB_IJNSC_ILi0EEESX_SX_EEEEENSB_IJNSA_10UnderscoreES10_S10_EEEEENS7_6detail27Sm100ImplicitGemmTileTraitsINSA_13SM90_TMA_LOADENSA_14ComposedLayoutINSA_7SwizzleILi2ELi5ELi2EEENSA_18smem_ptr_flag_bitsILi32EEENSV_INSB_IJSJ_NSC_ILi4EEEEEENSB_IJSE_SJ_EEEEEEEvEENS14_INSA_30SM90_TMA_LOAD_IM2COL_MULTICASTES1F_vEEEENS_8epilogue10collective18CollectiveEpilogueINS1K_23Sm100TmaWarpSpecializedILi3ELi2ELi16ELb1ELb0EEEJSL_NSB_IJNSV_ISH_SE_EENSV_ISJ_SE_EEEEESM_NSB_IJlNSB_IJSE_llEEESX_EEESM_S1T_NS1K_6fusion15FusionCallbacksIS1O_NS1U_17LinearCombinationISM_fSM_fLNS_15FloatRoundStyleE2EEESL_S1R_JEEENSA_5SM1004TMEM4LOAD26SM100_TMEM_LOAD_16dp128b8xES15_NS16_INS17_ILi3ELi4ELi3EEES1A_NSV_INSB_IJNSC_ILi8EEESJ_EEENSB_IJSJ_SE_EEEEEEENSA_17SM75_U32x4_LDSM_NENSA_14SM90_TMA_STOREES29_NSA_17SM90_U32x4_STSM_NENSA_39AutoVectorizingCopyWithAssumedAlignmentILi128EEEEEEvvEEEEvNT_6ParamsE,"aw",@nobits
	.sectionflags	@""
	.align	16
	.zero		1024


//--------------------- .nv.shared.reserved.0     --------------------------
	.section	.nv.shared.reserved.0,"aw",@nobits
	.weak		__nv_reservedSMEM_offset_0_alias
	.size		__nv_reservedSMEM_offset_0_alias, 0, 64
	.other		__nv_reservedSMEM_offset_0_alias,@"STO_CUDA_RESERVED_SHARED STV_DEFAULT"
__nv_reservedSMEM_offset_0_alias:
	.zero		0
.nv.shared.reserved.0:
	.zero		64
	.weak		__nv_reservedSMEM_tcgen05_partition
	.type		__nv_reservedSMEM_tcgen05_partition,@object
	.size		__nv_reservedSMEM_tcgen05_partition,(.L_0 - __nv_reservedSMEM_tcgen05_partition)
__nv_reservedSMEM_tcgen05_partition:
	.zero		32
.L_0:


//--------------------- .nv.global                --------------------------
	.section	.nv.global,"aw",@nobits
.nv.global:
	.type		_ZN39_INTERNAL_28f78056_4_k_cu_ad12bad0_43514cute1_E,@object
	.size		_ZN39_INTERNAL_28f78056_4_k_cu_ad12bad0_43514cute1_E,(_ZN39_INTERNAL_28f78056_4_k_cu_ad12bad0_43514cuda3std3__45__cpo6cbeginE - _ZN39_INTERNAL_28f78056_4_k_cu_ad12bad0_43514cute1_E)
_ZN39_INTERNAL_28f78056_4_k_cu_ad12bad0_43514cute1_E:
	.zero		1
	.type		_ZN39_INTERNAL_28f78056_4_k_cu_ad12bad0_43514cuda3std3__45__cpo6cbeginE,@object
	.size		_ZN39_INTERNAL_28f78056_4_k_cu_ad12bad0_43514cuda3std3__45__cpo6cbeginE,(_ZN39_INTERNAL_28f78056_4_k_cu_ad12bad0_43514cuda3std3__48in_placeE - _ZN39_INTERNAL_28f78056_4_k_cu_ad12bad0_43514cuda3std3__45__cpo6cbeginE)
_ZN39_INTERNAL_28f78056_4_k_cu_ad12bad0_43514cuda3std3__45__cpo6cbeginE:
	.zero		1
	.type		_ZN39_INTERNAL_28f78056_4_k_cu_ad12bad0_43514cuda3std3__48in_placeE,@object
	.size		_ZN39_INTERNAL_28f78056_4_k_cu_ad12bad0_43514cuda3std3__48in_placeE,(_ZN39_INTERNAL_28f78056_4_k_cu_ad12bad0_43514cuda3std6ranges3__45__cpo9iter_moveE - _ZN39_INTERNAL_28f78056_4_k_cu_ad12bad0_43514cuda3std3__48in_placeE)
_ZN39_INTERNAL_28f78056_4_k_cu_ad12bad0_43514cuda3std3__48in_placeE:
	.zero		1
	.type		_ZN39_INTERNAL_28f78056_4_k_cu_ad12bad0_43514cuda3std6ranges3__45__cpo9iter_moveE,@object
	.size		_ZN39_INTERNAL_28f78056_4_k_cu_ad12bad0_43514cuda3std6ranges3__45__cpo9iter_moveE,(_ZN39_INTERNAL_28f78056_4_k_cu_ad12bad0_43514cuda3std3__45__cpo5beginE - _ZN39_INTERNAL_28f78056_4_k_cu_ad12bad0_43514cuda3std6ranges3__45__cpo9iter_moveE)
_ZN39_INTERNAL_28f78056_4_k_cu_ad12bad0_43514cuda3std6ranges3__45__cpo9iter_moveE:
	.zero		1
	.type		_ZN39_INTERNAL_28f78056_4_k_cu_ad12bad0_43514cuda3std3__45__cpo5beginE,@object
	.size		_ZN39_INTERNAL_28f78056_4_k_cu_ad12bad0_43514cuda3std3__45__cpo5beginE,(_ZN39_INTERNAL_28f78056_4_k_cu_ad12bad0_43514cuda3std3__441_GLOBAL__N__28f78056_4_k_cu_ad12bad0_43516ignoreE - _ZN39_INTERNAL_28f78056_4_k_cu_ad12bad0_43514cuda3std3__45__cpo5beginE)
_ZN39_INTERNAL_28f78056_4_k_cu_ad12bad0_43514cuda3std3__45__cpo5beginE:
	.zero		1
	.type		_ZN39_INTERNAL_28f78056_4_k_cu_ad12bad0_43514cuda3std3__441_GLOBAL__N__28f78056_4_k_cu_ad12bad0_43516ignoreE,@object
	.size		_ZN39_INTERNAL_28f78056_4_k_cu_ad12bad0_43514cuda3std3__441_GLOBAL__N__28f78056_4_k_cu_ad12bad0_43516ignoreE,(_ZN39_INTERNAL_28f78056_4_k_cu_ad12bad0_43514cute7productE - _ZN39_INTERNAL_28f78056_4_k_cu_ad12bad0_43514cuda3std3__441_GLOBAL__N__28f78056_4_k_cu_ad12bad0_43516ignoreE)
_ZN39_INTERNAL_28f78056_4_k_cu_ad12bad0_43514cuda3std3__441_GLOBAL__N__28f78056_4_k_cu_ad12bad0_43516ignoreE:
	.zero		1
	.type		_ZN39_INTERNAL_28f78056_4_k_cu_ad12bad0_43514cute7productE,@object
	.size		_ZN39_INTERNAL_28f78056_4_k_cu_ad12bad0_43514cute7productE,(_ZN39_INTERNAL_28f78056_4_k_cu_ad12bad0_43514cuda3std3__45__cpo3endE - _ZN39_INTERNAL_28f78056_4_k_cu_ad12bad0_43514cute7productE)
_ZN39_INTERNAL_28f78056_4_k_cu_ad12bad0_43514cute7productE:
	.zero		1
	.type		_ZN39_INTERNAL_28f78056_4_k_cu_ad12bad0_43514cuda3std3__45__cpo3endE,@object
	.size		_ZN39_INTERNAL_28f78056_4_k_cu_ad12bad0_43514cuda3std3__45__cpo3endE,(_ZN39_INTERNAL_28f78056_4_k_cu_ad12bad0_43514cuda3std3__419piecewise_constructE - _ZN39_INTERNAL_28f78056_4_k_cu_ad12bad0_43514cuda3std3__45__cpo3endE)
_ZN39_INTERNAL_28f78056_4_k_cu_ad12bad0_43514cuda3std3__45__cpo3endE:
	.zero		1
	.type		_ZN39_INTERNAL_28f78056_4_k_cu_ad12bad0_43514cuda3std3__419piecewise_constructE,@object
	.size		_ZN39_INTERNAL_28f78056_4_k_cu_ad12bad0_43514cuda3std3__419piecewise_constructE,(_ZN39_INTERNAL_28f78056_4_k_cu_ad12bad0_43514cuda3std3__45__cpo4cendE - _ZN39_INTERNAL_28f78056_4_k_cu_ad12bad0_43514cuda3std3__419piecewise_constructE)
_ZN39_INTERNAL_28f78056_4_k_cu_ad12bad0_43514cuda3std3__419piecewise_constructE:
	.zero		1
	.type		_ZN39_INTERNAL_28f78056_4_k_cu_ad12bad0_43514cuda3std3__45__cpo4cendE,@object
	.size		_ZN39_INTERNAL_28f78056_4_k_cu_ad12bad0_43514cuda3std3__45__cpo4cendE,(_ZN39_INTERNAL_28f78056_4_k_cu_ad12bad0_43514cuda3std6ranges3__45__cpo4swapE - _ZN39_INTERNAL_28f78056_4_k_cu_ad12bad0_43514cuda3std3__45__cpo4cendE)
_ZN39_INTERNAL_28f78056_4_k_cu_ad12bad0_43514cuda3std3__45__cpo4cendE:
	.zero		1
	.type		_ZN39_INTERNAL_28f78056_4_k_cu_ad12bad0_43514cuda3std6ranges3__45__cpo4swapE,@object
	.size		_ZN39_INTERNAL_28f78056_4_k_cu_ad12bad0_43514cuda3std6ranges3__45__cpo4swapE,(.L_10 - _ZN39_INTERNAL_28f78056_4_k_cu_ad12bad0_43514cuda3std6ranges3__45__cpo4swapE)
_ZN39_INTERNAL_28f78056_4_k_cu_ad12bad0_43514cuda3std6ranges3__45__cpo4swapE:
	.zero		1
.L_10:


//--------------------- .nv.constant0._ZN7cutlass13device_kernelINS_4conv6kernel13ConvUniversalINS1_16ConvProblemShapeILNS1_8OperatorE2ELi2EEENS1_10collective14CollectiveConvINS1_47MainloopSm100TmaUmmaWarpSpecializedImplicitGemmILS5_2ELi12ELi2ELi1ELi2EN4cute5tupleIJNSA_1CILi2EEENSC_ILi1EEESE_EEEEENSB_IJNSC_ILi64EEENSB_IJSH_EEENSB_IJNSC_ILi32EEEEEEEEENS_10tfloat32_tESM_NSA_8TiledMMAINSA_8MMA_AtomIJNSA_17SM100_MMA_TF32_SSISM_SM_fLi64ELi64ELNSA_4UMMA5MajorE1ELSR_1ELNSQ_7ScaleInE0ELSS_0EEEEEENSA_6LayoutINSB_IJSE_SE_SE_EEENSB_IJNSC_ILi0EEESX_SX_EEEEENSB_IJNSA_10UnderscoreES10_S10_EEEEENS7_6detail27Sm100ImplicitGemmTileTraitsINSA_13SM90_TMA_LOADENSA_14ComposedLayoutINSA_7SwizzleILi2ELi5ELi2EEENSA_18smem_ptr_flag_bitsILi32EEENSV_INSB_IJSJ_NSC_ILi4EEEEEENSB_IJSE_SJ_EEEEEEEvEENS14_INSA_30SM90_TMA_LOAD_IM2COL_MULTICASTES1F_vEEEENS_8epilogue10collective18CollectiveEpilogueINS1K_23Sm100TmaWarpSpecializedILi3ELi2ELi16ELb1ELb0EEEJSL_NSB_IJNSV_ISH_SE_EENSV_ISJ_SE_EEEEESM_NSB_IJlNSB_IJSE_llEEESX_EEESM_S1T_NS1K_6fusion15FusionCallbacksIS1O_NS1U_17LinearCombinationISM_fSM_fLNS_15FloatRoundStyleE2EEESL_S1R_JEEENSA_5SM1004TMEM4LOAD26SM100_TMEM_LOAD_16dp128b8xES15_NS16_INS17_ILi3ELi4ELi3EEES1A_NSV_INSB_IJNSC_ILi8EEESJ_EEENSB_IJSJ_SE_EEEEEEENSA_17SM75_U32x4_LDSM_NENSA_14SM90_TMA_STOREES29_NSA_17SM90_U32x4_STSM_NENSA_39AutoVectorizingCopyWithAssumedAlignmentILi128EEEEEEvvEEEEvNT_6ParamsE --------------------------
	.section	.nv.constant0._ZN7cutlass13device_kernelINS_4conv6kernel13ConvUniversalINS1_16ConvProblemShapeILNS1_8OperatorE2ELi2EEENS1_10collective14CollectiveConvINS1_47MainloopSm100TmaUmmaWarpSpecializedImplicitGemmILS5_2ELi12ELi2ELi1ELi2EN4cute5tupleIJNSA_1CILi2EEENSC_ILi1EEESE_EEEEENSB_IJNSC_ILi64EEENSB_IJSH_EEENSB_IJNSC_ILi32EEEEEEEEENS_10tfloat32_tESM_NSA_8TiledMMAINSA_8MMA_AtomIJNSA_17SM100_MMA_TF32_SSISM_SM_fLi64ELi64ELNSA_4UMMA5MajorE1ELSR_1ELNSQ_7ScaleInE0ELSS_0EEEEEENSA_6LayoutINSB_IJSE_SE_SE_EEENSB_IJNSC_ILi0EEESX_SX_EEEEENSB_IJNSA_10UnderscoreES10_S10_EEEEENS7_6detail27Sm100ImplicitGemmTileTraitsINSA_13SM90_TMA_LOADENSA_14ComposedLayoutINSA_7SwizzleILi2ELi5ELi2EEENSA_18smem_ptr_flag_bitsILi32EEENSV_INSB_IJSJ_NSC_ILi4EEEEEENSB_IJSE_SJ_EEEEEEEvEENS14_INSA_30SM90_TMA_LOAD_IM2COL_MULTICASTES1F_vEEEENS_8epilogue10collective18CollectiveEpilogueINS1K_23Sm100TmaWarpSpecializedILi3ELi2ELi16ELb1ELb0EEEJSL_NSB_IJNSV_ISH_SE_EENSV_ISJ_SE_EEEEESM_NSB_IJlNSB_IJSE_llEEESX_EEESM_S1T_NS1K_6fusion15FusionCallbacksIS1O_NS1U_17LinearCombinationISM_fSM_fLNS_15FloatRoundStyleE2EEESL_S1R_JEEENSA_5SM1004TMEM4LOAD26SM100_TMEM_LOAD_16dp128b8xES15_NS16_INS17_ILi3ELi4ELi3EEES1A_NSV_INSB_IJNSC_ILi8EEESJ_EEENSB_IJSJ_SE_EEEEEEENSA_17SM75_U32x4_LDSM_NENSA_14SM90_TMA_STOREES29_NSA_17SM90_U32x4_STSM_NENSA_39AutoVectorizingCopyWithAssumedAlignmentILi128EEEEEEvvEEEEvNT_6ParamsE,"a",@progbits
	.sectionflags	@""
	.align	4
.nv.constant0._ZN7cutlass13device_kernelINS_4conv6kernel13ConvUniversalINS1_16ConvProblemShapeILNS1_8OperatorE2ELi2EEENS1_10collective14CollectiveConvINS1_47MainloopSm100TmaUmmaWarpSpecializedImplicitGemmILS5_2ELi12ELi2ELi1ELi2EN4cute5tupleIJNSA_1CILi2EEENSC_ILi1EEESE_EEEEENSB_IJNSC_ILi64EEENSB_IJSH_EEENSB_IJNSC_ILi32EEEEEEEEENS_10tfloat32_tESM_NSA_8TiledMMAINSA_8MMA_AtomIJNSA_17SM100_MMA_TF32_SSISM_SM_fLi64ELi64ELNSA_4UMMA5MajorE1ELSR_1ELNSQ_7ScaleInE0ELSS_0EEEEEENSA_6LayoutINSB_IJSE_SE_SE_EEENSB_IJNSC_ILi0EEESX_SX_EEEEENSB_IJNSA_10UnderscoreES10_S10_EEEEENS7_6detail27Sm100ImplicitGemmTileTraitsINSA_13SM90_TMA_LOADENSA_14ComposedLayoutINSA_7SwizzleILi2ELi5ELi2EEENSA_18smem_ptr_flag_bitsILi32EEENSV_INSB_IJSJ_NSC_ILi4EEEEEENSB_IJSE_SJ_EEEEEEEvEENS14_INSA_30SM90_TMA_LOAD_IM2COL_MULTICASTES1F_vEEEENS_8epilogue10collective18CollectiveEpilogueINS1K_23Sm100TmaWarpSpecializedILi3ELi2ELi16ELb1ELb0EEEJSL_NSB_IJNSV_ISH_SE_EENSV_ISJ_SE_EEEEESM_NSB_IJlNSB_IJSE_llEEESX_EEESM_S1T_NS1K_6fusion15FusionCallbacksIS1O_NS1U_17LinearCombinationISM_fSM_fLNS_15FloatRoundStyleE2EEESL_S1R_JEEENSA_5SM1004TMEM4LOAD26SM100_TMEM_LOAD_16dp128b8xES15_NS16_INS17_ILi3ELi4ELi3EEES1A_NSV_INSB_IJNSC_ILi8EEESJ_EEENSB_IJSJ_SE_EEEEEEENSA_17SM75_U32x4_LDSM_NENSA_14SM90_TMA_STOREES29_NSA_17SM90_U32x4_STSM_NENSA_39AutoVectorizingCopyWithAssumedAlignmentILi128EEEEEEvvEEEEvNT_6ParamsE:
	.zero		2944


//--------------------- SYMBOLS --------------------------

	.type		.nv.reservedSmem.offset0,@object
	.size		.nv.reservedSmem.offset0,0x4
	.type		.nv.reservedSmem.cap,@object
	.size		.nv.reservedSmem.cap,0x4
	.type		__assertfail,@function
